//
// Generated by NVIDIA NVVM Compiler
//
// Compiler Build ID: CL-36424714
// Cuda compilation tools, release 13.0, V13.0.88
// Based on NVVM 20.0.0
//

.version 9.0
.target sm_100
.address_size 64

	// .globl	_Z24calculateHistEntropyCudaPKdPKiS0_S2_S2_S0_PiPdS4_S4_S4_S4_S4_S4_S3_PS4_
.extern .func  (.param .b64 func_retval0) malloc
(
	.param .b64 malloc_param_0
)
;
.extern .func free
(
	.param .b64 free_param_0
)
;
.global .align 8 .f64 EPSD = 0d3CB0000000000000;

.visible .entry _Z24calculateHistEntropyCudaPKdPKiS0_S2_S2_S0_PiPdS4_S4_S4_S4_S4_S4_S3_PS4_(
	.param .u64 .ptr .align 1 _Z24calculateHistEntropyCudaPKdPKiS0_S2_S2_S0_PiPdS4_S4_S4_S4_S4_S4_S3_PS4__param_0,
	.param .u64 .ptr .align 1 _Z24calculateHistEntropyCudaPKdPKiS0_S2_S2_S0_PiPdS4_S4_S4_S4_S4_S4_S3_PS4__param_1,
	.param .u64 .ptr .align 1 _Z24calculateHistEntropyCudaPKdPKiS0_S2_S2_S0_PiPdS4_S4_S4_S4_S4_S4_S3_PS4__param_2,
	.param .u64 .ptr .align 1 _Z24calculateHistEntropyCudaPKdPKiS0_S2_S2_S0_PiPdS4_S4_S4_S4_S4_S4_S3_PS4__param_3,
	.param .u64 .ptr .align 1 _Z24calculateHistEntropyCudaPKdPKiS0_S2_S2_S0_PiPdS4_S4_S4_S4_S4_S4_S3_PS4__param_4,
	.param .u64 .ptr .align 1 _Z24calculateHistEntropyCudaPKdPKiS0_S2_S2_S0_PiPdS4_S4_S4_S4_S4_S4_S3_PS4__param_5,
	.param .u64 .ptr .align 1 _Z24calculateHistEntropyCudaPKdPKiS0_S2_S2_S0_PiPdS4_S4_S4_S4_S4_S4_S3_PS4__param_6,
	.param .u64 .ptr .align 1 _Z24calculateHistEntropyCudaPKdPKiS0_S2_S2_S0_PiPdS4_S4_S4_S4_S4_S4_S3_PS4__param_7,
	.param .u64 .ptr .align 1 _Z24calculateHistEntropyCudaPKdPKiS0_S2_S2_S0_PiPdS4_S4_S4_S4_S4_S4_S3_PS4__param_8,
	.param .u64 .ptr .align 1 _Z24calculateHistEntropyCudaPKdPKiS0_S2_S2_S0_PiPdS4_S4_S4_S4_S4_S4_S3_PS4__param_9,
	.param .u64 .ptr .align 1 _Z24calculateHistEntropyCudaPKdPKiS0_S2_S2_S0_PiPdS4_S4_S4_S4_S4_S4_S3_PS4__param_10,
	.param .u64 .ptr .align 1 _Z24calculateHistEntropyCudaPKdPKiS0_S2_S2_S0_PiPdS4_S4_S4_S4_S4_S4_S3_PS4__param_11,
	.param .u64 .ptr .align 1 _Z24calculateHistEntropyCudaPKdPKiS0_S2_S2_S0_PiPdS4_S4_S4_S4_S4_S4_S3_PS4__param_12,
	.param .u64 .ptr .align 1 _Z24calculateHistEntropyCudaPKdPKiS0_S2_S2_S0_PiPdS4_S4_S4_S4_S4_S4_S3_PS4__param_13,
	.param .u64 .ptr .align 1 _Z24calculateHistEntropyCudaPKdPKiS0_S2_S2_S0_PiPdS4_S4_S4_S4_S4_S4_S3_PS4__param_14,
	.param .u64 .ptr .align 1 _Z24calculateHistEntropyCudaPKdPKiS0_S2_S2_S0_PiPdS4_S4_S4_S4_S4_S4_S3_PS4__param_15
)
{
	.reg .pred 	%p<69>;
	.reg .b16 	%rs<19>;
	.reg .b32 	%r<157>;
	.reg .b32 	%f<3>;
	.reg .b64 	%rd<117>;
	.reg .b64 	%fd<425>;

	ld.param.u64 	%rd29, [_Z24calculateHistEntropyCudaPKdPKiS0_S2_S2_S0_PiPdS4_S4_S4_S4_S4_S4_S3_PS4__param_0];
	ld.param.u64 	%rd30, [_Z24calculateHistEntropyCudaPKdPKiS0_S2_S2_S0_PiPdS4_S4_S4_S4_S4_S4_S3_PS4__param_1];
	ld.param.u64 	%rd31, [_Z24calculateHistEntropyCudaPKdPKiS0_S2_S2_S0_PiPdS4_S4_S4_S4_S4_S4_S3_PS4__param_2];
	ld.param.u64 	%rd32, [_Z24calculateHistEntropyCudaPKdPKiS0_S2_S2_S0_PiPdS4_S4_S4_S4_S4_S4_S3_PS4__param_3];
	ld.param.u64 	%rd33, [_Z24calculateHistEntropyCudaPKdPKiS0_S2_S2_S0_PiPdS4_S4_S4_S4_S4_S4_S3_PS4__param_4];
	ld.param.u64 	%rd34, [_Z24calculateHistEntropyCudaPKdPKiS0_S2_S2_S0_PiPdS4_S4_S4_S4_S4_S4_S3_PS4__param_5];
	ld.param.u64 	%rd37, [_Z24calculateHistEntropyCudaPKdPKiS0_S2_S2_S0_PiPdS4_S4_S4_S4_S4_S4_S3_PS4__param_8];
	ld.param.u64 	%rd38, [_Z24calculateHistEntropyCudaPKdPKiS0_S2_S2_S0_PiPdS4_S4_S4_S4_S4_S4_S3_PS4__param_9];
	ld.param.u64 	%rd44, [_Z24calculateHistEntropyCudaPKdPKiS0_S2_S2_S0_PiPdS4_S4_S4_S4_S4_S4_S3_PS4__param_14];
	cvta.to.global.u64 	%rd1, %rd38;
	cvta.to.global.u64 	%rd45, %rd44;
	mov.u32 	%r68, %tid.x;
	mov.u32 	%r69, %ctaid.x;
	mov.u32 	%r70, %ntid.x;
	mad.lo.s32 	%r1, %r69, %r70, %r68;
	ld.global.u32 	%r71, [%rd45];
	setp.ge.s32 	%p3, %r1, %r71;
	@%p3 bra 	$L__BB0_78;
	cvta.to.global.u64 	%rd46, %rd32;
	ld.global.u32 	%r72, [%rd46];
	mul.wide.s32 	%rd47, %r72, 8;
	{ // callseq 0, 0
	.param .b64 param0;
	st.param.b64 	[param0], %rd47;
	.param .b64 retval0;
	call.uni (retval0), 
	malloc, 
	(
	param0
	);
	ld.param.b64 	%rd48, [retval0];
	} // callseq 0
	ld.global.s32 	%rd3, [%rd46];
	setp.eq.s64 	%p4, %rd3, 0;
	@%p4 bra 	$L__BB0_4;
	shl.b64 	%rd4, %rd3, 3;
	cvta.to.global.u64 	%rd5, %rd31;
	mov.b64 	%rd111, 0;
$L__BB0_3:
	add.s64 	%rd50, %rd5, %rd111;
	ld.global.u8 	%rs4, [%rd50];
	add.s64 	%rd51, %rd48, %rd111;
	st.u8 	[%rd51], %rs4;
	add.s64 	%rd111, %rd111, 1;
	setp.lt.u64 	%p5, %rd111, %rd4;
	@%p5 bra 	$L__BB0_3;
$L__BB0_4:
	cvta.to.global.u64 	%rd52, %rd30;
	cvta.to.global.u64 	%rd53, %rd34;
	mul.wide.s32 	%rd54, %r1, 8;
	add.s64 	%rd55, %rd53, %rd54;
	ld.global.f64 	%fd75, [%rd55];
	cvta.to.global.u64 	%rd56, %rd33;
	ld.global.u32 	%r73, [%rd56];
	mul.wide.s32 	%rd57, %r73, 8;
	add.s64 	%rd58, %rd48, %rd57;
	st.f64 	[%rd58], %fd75;
	ld.global.u32 	%r74, [%rd52];
	mul.wide.s32 	%rd59, %r74, 8;
	{ // callseq 1, 0
	.param .b64 param0;
	st.param.b64 	[param0], %rd59;
	.param .b64 retval0;
	call.uni (retval0), 
	malloc, 
	(
	param0
	);
	ld.param.b64 	%rd60, [retval0];
	} // callseq 1
	ld.global.s32 	%rd9, [%rd52];
	setp.eq.s64 	%p6, %rd9, 0;
	@%p6 bra 	$L__BB0_7;
	cvta.to.global.u64 	%rd10, %rd29;
	shl.b64 	%rd11, %rd9, 3;
	mov.b64 	%rd112, 0;
$L__BB0_6:
	add.s64 	%rd62, %rd10, %rd112;
	ld.global.u8 	%rs5, [%rd62];
	add.s64 	%rd63, %rd60, %rd112;
	st.u8 	[%rd63], %rs5;
	add.s64 	%rd112, %rd112, 1;
	setp.lt.u64 	%p7, %rd112, %rd11;
	@%p7 bra 	$L__BB0_6;
$L__BB0_7:
	ld.global.f64 	%fd1, [%rd1];
	cvta.to.global.u64 	%rd64, %rd37;
	ld.global.f64 	%fd76, [%rd64];
	div.rn.f64 	%fd77, %fd76, %fd1;
	cvt.rzi.s32.f64 	%r2, %fd77;
	setp.lt.s32 	%p8, %r2, 1;
	@%p8 bra 	$L__BB0_13;
	mul.f64 	%fd2, %fd1, 0d3FE0000000000000;
	setp.eq.s32 	%p9, %r2, 1;
	@%p9 bra 	$L__BB0_11;
	ld.f64 	%fd401, [%rd60+8];
	ld.f64 	%fd400, [%rd60+16];
	ld.f64 	%fd399, [%rd60];
	and.b32  	%r75, %r2, 2147483646;
	neg.s32 	%r131, %r75;
$L__BB0_10:
	ld.f64 	%fd78, [%rd48];
	add.f64 	%fd79, %fd2, %fd78;
	sub.f64 	%fd80, %fd2, %fd78;
	neg.f64 	%fd81, %fd401;
	sub.f64 	%fd82, %fd81, %fd400;
	fma.rn.f64 	%fd83, %fd79, %fd82, %fd399;
	st.f64 	[%rd60], %fd83;
	ld.f64 	%fd84, [%rd48+8];
	fma.rn.f64 	%fd85, %fd84, %fd401, %fd83;
	fma.rn.f64 	%fd86, %fd79, %fd85, %fd401;
	st.f64 	[%rd60+8], %fd86;
	ld.f64 	%fd87, [%rd48+16];
	ld.f64 	%fd88, [%rd48+24];
	sub.f64 	%fd89, %fd83, %fd88;
	fma.rn.f64 	%fd90, %fd400, %fd89, %fd87;
	fma.rn.f64 	%fd91, %fd79, %fd90, %fd400;
	st.f64 	[%rd60+16], %fd91;
	ld.f64 	%fd92, [%rd48+16];
	fma.rn.f64 	%fd93, %fd80, %fd92, %fd91;
	ld.f64 	%fd94, [%rd48+24];
	sub.f64 	%fd95, %fd83, %fd94;
	mul.f64 	%fd96, %fd80, %fd95;
	mov.f64 	%fd97, 0d3FF0000000000000;
	sub.f64 	%fd98, %fd97, %fd96;
	div.rn.f64 	%fd99, %fd93, %fd98;
	st.f64 	[%rd60+16], %fd99;
	fma.rn.f64 	%fd100, %fd80, %fd83, %fd86;
	ld.f64 	%fd101, [%rd48+8];
	mul.f64 	%fd102, %fd80, %fd101;
	sub.f64 	%fd103, %fd97, %fd102;
	div.rn.f64 	%fd104, %fd100, %fd103;
	st.f64 	[%rd60+8], %fd104;
	neg.f64 	%fd105, %fd104;
	sub.f64 	%fd106, %fd105, %fd99;
	fma.rn.f64 	%fd107, %fd80, %fd106, %fd83;
	st.f64 	[%rd60], %fd107;
	ld.f64 	%fd108, [%rd48];
	add.f64 	%fd109, %fd2, %fd108;
	sub.f64 	%fd110, %fd2, %fd108;
	fma.rn.f64 	%fd111, %fd109, %fd106, %fd107;
	st.f64 	[%rd60], %fd111;
	ld.f64 	%fd112, [%rd48+8];
	fma.rn.f64 	%fd113, %fd112, %fd104, %fd111;
	fma.rn.f64 	%fd114, %fd109, %fd113, %fd104;
	st.f64 	[%rd60+8], %fd114;
	ld.f64 	%fd115, [%rd48+16];
	ld.f64 	%fd116, [%rd48+24];
	sub.f64 	%fd117, %fd111, %fd116;
	fma.rn.f64 	%fd118, %fd99, %fd117, %fd115;
	fma.rn.f64 	%fd119, %fd109, %fd118, %fd99;
	st.f64 	[%rd60+16], %fd119;
	ld.f64 	%fd120, [%rd48+16];
	fma.rn.f64 	%fd121, %fd110, %fd120, %fd119;
	ld.f64 	%fd122, [%rd48+24];
	sub.f64 	%fd123, %fd111, %fd122;
	mul.f64 	%fd124, %fd110, %fd123;
	sub.f64 	%fd125, %fd97, %fd124;
	div.rn.f64 	%fd400, %fd121, %fd125;
	st.f64 	[%rd60+16], %fd400;
	fma.rn.f64 	%fd126, %fd110, %fd111, %fd114;
	ld.f64 	%fd127, [%rd48+8];
	mul.f64 	%fd128, %fd110, %fd127;
	sub.f64 	%fd129, %fd97, %fd128;
	div.rn.f64 	%fd401, %fd126, %fd129;
	st.f64 	[%rd60+8], %fd401;
	neg.f64 	%fd130, %fd401;
	sub.f64 	%fd131, %fd130, %fd400;
	fma.rn.f64 	%fd399, %fd110, %fd131, %fd111;
	st.f64 	[%rd60], %fd399;
	add.s32 	%r131, %r131, 2;
	setp.ne.s32 	%p10, %r131, 0;
	@%p10 bra 	$L__BB0_10;
$L__BB0_11:
	and.b32  	%r76, %r2, 1;
	setp.eq.b32 	%p11, %r76, 1;
	not.pred 	%p12, %p11;
	@%p12 bra 	$L__BB0_13;
	ld.f64 	%fd132, [%rd48];
	add.f64 	%fd133, %fd2, %fd132;
	sub.f64 	%fd134, %fd2, %fd132;
	ld.f64 	%fd135, [%rd60+8];
	neg.f64 	%fd136, %fd135;
	ld.f64 	%fd137, [%rd60+16];
	sub.f64 	%fd138, %fd136, %fd137;
	ld.f64 	%fd139, [%rd60];
	fma.rn.f64 	%fd140, %fd133, %fd138, %fd139;
	st.f64 	[%rd60], %fd140;
	ld.f64 	%fd141, [%rd48+8];
	fma.rn.f64 	%fd142, %fd141, %fd135, %fd140;
	fma.rn.f64 	%fd143, %fd133, %fd142, %fd135;
	st.f64 	[%rd60+8], %fd143;
	ld.f64 	%fd144, [%rd48+16];
	ld.f64 	%fd145, [%rd48+24];
	sub.f64 	%fd146, %fd140, %fd145;
	fma.rn.f64 	%fd147, %fd137, %fd146, %fd144;
	fma.rn.f64 	%fd148, %fd133, %fd147, %fd137;
	st.f64 	[%rd60+16], %fd148;
	ld.f64 	%fd149, [%rd48+16];
	fma.rn.f64 	%fd150, %fd134, %fd149, %fd148;
	ld.f64 	%fd151, [%rd48+24];
	sub.f64 	%fd152, %fd140, %fd151;
	mul.f64 	%fd153, %fd134, %fd152;
	mov.f64 	%fd154, 0d3FF0000000000000;
	sub.f64 	%fd155, %fd154, %fd153;
	div.rn.f64 	%fd156, %fd150, %fd155;
	st.f64 	[%rd60+16], %fd156;
	fma.rn.f64 	%fd157, %fd134, %fd140, %fd143;
	ld.f64 	%fd158, [%rd48+8];
	mul.f64 	%fd159, %fd134, %fd158;
	sub.f64 	%fd160, %fd154, %fd159;
	div.rn.f64 	%fd161, %fd157, %fd160;
	st.f64 	[%rd60+8], %fd161;
	neg.f64 	%fd162, %fd161;
	sub.f64 	%fd163, %fd162, %fd156;
	fma.rn.f64 	%fd164, %fd134, %fd163, %fd140;
	st.f64 	[%rd60], %fd164;
$L__BB0_13:
	ld.param.u64 	%rd109, [_Z24calculateHistEntropyCudaPKdPKiS0_S2_S2_S0_PiPdS4_S4_S4_S4_S4_S4_S3_PS4__param_15];
	ld.param.u64 	%rd107, [_Z24calculateHistEntropyCudaPKdPKiS0_S2_S2_S0_PiPdS4_S4_S4_S4_S4_S4_S3_PS4__param_12];
	ld.param.u64 	%rd106, [_Z24calculateHistEntropyCudaPKdPKiS0_S2_S2_S0_PiPdS4_S4_S4_S4_S4_S4_S3_PS4__param_11];
	ld.param.u64 	%rd105, [_Z24calculateHistEntropyCudaPKdPKiS0_S2_S2_S0_PiPdS4_S4_S4_S4_S4_S4_S3_PS4__param_10];
	ld.param.u64 	%rd101, [_Z24calculateHistEntropyCudaPKdPKiS0_S2_S2_S0_PiPdS4_S4_S4_S4_S4_S4_S3_PS4__param_7];
	ld.param.u64 	%rd100, [_Z24calculateHistEntropyCudaPKdPKiS0_S2_S2_S0_PiPdS4_S4_S4_S4_S4_S4_S3_PS4__param_6];
	cvta.to.global.u64 	%rd65, %rd106;
	ld.global.f64 	%fd12, [%rd65];
	cvta.to.global.u64 	%rd66, %rd105;
	ld.global.f64 	%fd13, [%rd66];
	sub.f64 	%fd165, %fd12, %fd13;
	cvta.to.global.u64 	%rd67, %rd107;
	ld.global.f64 	%fd14, [%rd67];
	div.rn.f64 	%fd166, %fd165, %fd14;
	cvt.rpi.f64.f64 	%fd167, %fd166;
	cvt.rzi.s32.f64 	%r6, %fd167;
	cvta.to.global.u64 	%rd68, %rd100;
	ld.global.u32 	%r77, [%rd68];
	cvta.to.global.u64 	%rd69, %rd109;
	add.s64 	%rd71, %rd69, %rd54;
	ld.global.u64 	%rd14, [%rd71];
	cvta.to.global.u64 	%rd72, %rd101;
	ld.global.f64 	%fd168, [%rd72];
	ld.global.f64 	%fd169, [%rd1];
	div.rn.f64 	%fd170, %fd168, %fd169;
	cvt.rzi.s32.f64 	%r7, %fd170;
	mul.wide.s32 	%rd73, %r77, 8;
	add.s64 	%rd15, %rd60, %rd73;
	ld.f64 	%fd402, [%rd15];
	setp.lt.s32 	%p13, %r6, 1;
	@%p13 bra 	$L__BB0_26;
	and.b32  	%r8, %r6, 15;
	setp.lt.u32 	%p14, %r6, 16;
	mov.b32 	%r132, 0;
	@%p14 bra 	$L__BB0_17;
	and.b32  	%r132, %r6, 2147483632;
	neg.s32 	%r136, %r132;
	add.s64 	%rd114, %rd14, 64;
$L__BB0_16:
	.pragma "nounroll";
	mov.b64 	%rd74, 0;
	st.u64 	[%rd114+-64], %rd74;
	st.u64 	[%rd114+-56], %rd74;
	st.u64 	[%rd114+-48], %rd74;
	st.u64 	[%rd114+-40], %rd74;
	st.u64 	[%rd114+-32], %rd74;
	st.u64 	[%rd114+-24], %rd74;
	st.u64 	[%rd114+-16], %rd74;
	st.u64 	[%rd114+-8], %rd74;
	st.u64 	[%rd114], %rd74;
	st.u64 	[%rd114+8], %rd74;
	st.u64 	[%rd114+16], %rd74;
	st.u64 	[%rd114+24], %rd74;
	st.u64 	[%rd114+32], %rd74;
	st.u64 	[%rd114+40], %rd74;
	st.u64 	[%rd114+48], %rd74;
	st.u64 	[%rd114+56], %rd74;
	add.s32 	%r136, %r136, 16;
	add.s64 	%rd114, %rd114, 128;
	setp.eq.s32 	%p15, %r136, 0;
	@%p15 bra 	$L__BB0_17;
	bra.uni 	$L__BB0_16;
$L__BB0_17:
	setp.eq.s32 	%p16, %r8, 0;
	@%p16 bra 	$L__BB0_26;
	and.b32  	%r12, %r6, 7;
	setp.lt.u32 	%p17, %r8, 8;
	@%p17 bra 	$L__BB0_20;
	mul.wide.u32 	%rd75, %r132, 8;
	add.s64 	%rd76, %rd14, %rd75;
	mov.b64 	%rd77, 0;
	st.u64 	[%rd76], %rd77;
	st.u64 	[%rd76+8], %rd77;
	st.u64 	[%rd76+16], %rd77;
	st.u64 	[%rd76+24], %rd77;
	st.u64 	[%rd76+32], %rd77;
	st.u64 	[%rd76+40], %rd77;
	st.u64 	[%rd76+48], %rd77;
	st.u64 	[%rd76+56], %rd77;
	add.s32 	%r132, %r132, 8;
$L__BB0_20:
	setp.eq.s32 	%p18, %r12, 0;
	@%p18 bra 	$L__BB0_26;
	and.b32  	%r15, %r6, 3;
	setp.lt.u32 	%p19, %r12, 4;
	@%p19 bra 	$L__BB0_23;
	mul.wide.u32 	%rd78, %r132, 8;
	add.s64 	%rd79, %rd14, %rd78;
	mov.b64 	%rd80, 0;
	st.u64 	[%rd79], %rd80;
	st.u64 	[%rd79+8], %rd80;
	st.u64 	[%rd79+16], %rd80;
	st.u64 	[%rd79+24], %rd80;
	add.s32 	%r132, %r132, 4;
$L__BB0_23:
	setp.eq.s32 	%p20, %r15, 0;
	@%p20 bra 	$L__BB0_26;
	mul.wide.u32 	%rd81, %r132, 8;
	add.s64 	%rd113, %rd14, %rd81;
	neg.s32 	%r135, %r15;
$L__BB0_25:
	.pragma "nounroll";
	mov.b64 	%rd82, 0;
	st.u64 	[%rd113], %rd82;
	add.s64 	%rd113, %rd113, 8;
	add.s32 	%r135, %r135, 1;
	setp.ne.s32 	%p21, %r135, 0;
	@%p21 bra 	$L__BB0_25;
$L__BB0_26:
	setp.lt.s32 	%p22, %r7, 1;
	mov.f64 	%fd409, 0d3CB0000000000000;
	@%p22 bra 	$L__BB0_44;
	setp.eq.s32 	%p24, %r7, 1;
	mov.b32 	%r140, 0;
	mov.pred 	%p68, 0;
	@%p24 bra 	$L__BB0_39;
	and.b32  	%r82, %r7, 2147483646;
	neg.s32 	%r137, %r82;
	mov.b32 	%r140, 0;
	mov.b16 	%rs18, 0;
$L__BB0_29:
	ld.param.u64 	%rd102, [_Z24calculateHistEntropyCudaPKdPKiS0_S2_S2_S0_PiPdS4_S4_S4_S4_S4_S4_S3_PS4__param_9];
	cvta.to.global.u64 	%rd83, %rd102;
	ld.global.f64 	%fd172, [%rd83];
	mul.f64 	%fd173, %fd172, 0d3FE0000000000000;
	ld.f64 	%fd174, [%rd48];
	add.f64 	%fd175, %fd173, %fd174;
	sub.f64 	%fd176, %fd173, %fd174;
	ld.f64 	%fd177, [%rd60+8];
	neg.f64 	%fd178, %fd177;
	ld.f64 	%fd179, [%rd60+16];
	sub.f64 	%fd180, %fd178, %fd179;
	ld.f64 	%fd181, [%rd60];
	fma.rn.f64 	%fd182, %fd175, %fd180, %fd181;
	st.f64 	[%rd60], %fd182;
	ld.f64 	%fd183, [%rd48+8];
	fma.rn.f64 	%fd184, %fd183, %fd177, %fd182;
	fma.rn.f64 	%fd185, %fd175, %fd184, %fd177;
	st.f64 	[%rd60+8], %fd185;
	ld.f64 	%fd186, [%rd48+16];
	ld.f64 	%fd187, [%rd48+24];
	sub.f64 	%fd188, %fd182, %fd187;
	fma.rn.f64 	%fd189, %fd179, %fd188, %fd186;
	fma.rn.f64 	%fd190, %fd175, %fd189, %fd179;
	st.f64 	[%rd60+16], %fd190;
	ld.f64 	%fd191, [%rd48+16];
	fma.rn.f64 	%fd192, %fd176, %fd191, %fd190;
	ld.f64 	%fd193, [%rd48+24];
	sub.f64 	%fd194, %fd182, %fd193;
	mul.f64 	%fd195, %fd176, %fd194;
	mov.f64 	%fd196, 0d3FF0000000000000;
	sub.f64 	%fd197, %fd196, %fd195;
	div.rn.f64 	%fd404, %fd192, %fd197;
	st.f64 	[%rd60+16], %fd404;
	fma.rn.f64 	%fd198, %fd176, %fd182, %fd185;
	ld.f64 	%fd199, [%rd48+8];
	mul.f64 	%fd200, %fd176, %fd199;
	sub.f64 	%fd201, %fd196, %fd200;
	div.rn.f64 	%fd405, %fd198, %fd201;
	st.f64 	[%rd60+8], %fd405;
	neg.f64 	%fd202, %fd405;
	sub.f64 	%fd203, %fd202, %fd404;
	fma.rn.f64 	%fd403, %fd176, %fd203, %fd182;
	st.f64 	[%rd60], %fd403;
	ld.f64 	%fd406, [%rd15];
	setp.gt.f64 	%p25, %fd406, %fd402;
	mov.b16 	%rs17, 1;
	@%p25 bra 	$L__BB0_33;
	setp.geu.f64 	%p26, %fd406, %fd402;
	and.b16  	%rs8, %rs18, 255;
	setp.eq.s16 	%p27, %rs8, 0;
	or.pred  	%p28, %p26, %p27;
	mov.u16 	%rs17, %rs18;
	@%p28 bra 	$L__BB0_33;
	setp.ltu.f64 	%p29, %fd402, %fd13;
	setp.geu.f64 	%p30, %fd402, %fd12;
	mov.b16 	%rs17, 0;
	or.pred  	%p31, %p29, %p30;
	@%p31 bra 	$L__BB0_33;
	sub.f64 	%fd204, %fd402, %fd13;
	div.rn.f64 	%fd205, %fd204, %fd14;
	cvt.rzi.s32.f64 	%r83, %fd205;
	mul.wide.s32 	%rd84, %r83, 8;
	add.s64 	%rd85, %rd14, %rd84;
	ld.f64 	%fd206, [%rd85];
	add.f64 	%fd207, %fd206, 0d3FF0000000000000;
	st.f64 	[%rd85], %fd207;
	add.s32 	%r140, %r140, 1;
	ld.f64 	%fd406, [%rd15];
	ld.f64 	%fd405, [%rd60+8];
	ld.f64 	%fd404, [%rd60+16];
	ld.f64 	%fd403, [%rd60];
$L__BB0_33:
	ld.param.u64 	%rd103, [_Z24calculateHistEntropyCudaPKdPKiS0_S2_S2_S0_PiPdS4_S4_S4_S4_S4_S4_S3_PS4__param_9];
	cvta.to.global.u64 	%rd86, %rd103;
	ld.global.f64 	%fd208, [%rd86];
	mul.f64 	%fd209, %fd208, 0d3FE0000000000000;
	ld.f64 	%fd210, [%rd48];
	add.f64 	%fd211, %fd209, %fd210;
	sub.f64 	%fd212, %fd209, %fd210;
	neg.f64 	%fd213, %fd405;
	sub.f64 	%fd214, %fd213, %fd404;
	fma.rn.f64 	%fd215, %fd211, %fd214, %fd403;
	st.f64 	[%rd60], %fd215;
	ld.f64 	%fd216, [%rd48+8];
	fma.rn.f64 	%fd217, %fd216, %fd405, %fd215;
	fma.rn.f64 	%fd218, %fd211, %fd217, %fd405;
	st.f64 	[%rd60+8], %fd218;
	ld.f64 	%fd219, [%rd48+16];
	ld.f64 	%fd220, [%rd48+24];
	sub.f64 	%fd221, %fd215, %fd220;
	fma.rn.f64 	%fd222, %fd404, %fd221, %fd219;
	fma.rn.f64 	%fd223, %fd211, %fd222, %fd404;
	st.f64 	[%rd60+16], %fd223;
	ld.f64 	%fd224, [%rd48+16];
	fma.rn.f64 	%fd225, %fd212, %fd224, %fd223;
	ld.f64 	%fd226, [%rd48+24];
	sub.f64 	%fd227, %fd215, %fd226;
	mul.f64 	%fd228, %fd212, %fd227;
	mov.f64 	%fd229, 0d3FF0000000000000;
	sub.f64 	%fd230, %fd229, %fd228;
	div.rn.f64 	%fd231, %fd225, %fd230;
	st.f64 	[%rd60+16], %fd231;
	fma.rn.f64 	%fd232, %fd212, %fd215, %fd218;
	ld.f64 	%fd233, [%rd48+8];
	mul.f64 	%fd234, %fd212, %fd233;
	sub.f64 	%fd235, %fd229, %fd234;
	div.rn.f64 	%fd236, %fd232, %fd235;
	st.f64 	[%rd60+8], %fd236;
	neg.f64 	%fd237, %fd236;
	sub.f64 	%fd238, %fd237, %fd231;
	fma.rn.f64 	%fd239, %fd212, %fd238, %fd215;
	st.f64 	[%rd60], %fd239;
	ld.f64 	%fd402, [%rd15];
	setp.gt.f64 	%p32, %fd402, %fd406;
	mov.b16 	%rs18, 1;
	@%p32 bra 	$L__BB0_37;
	setp.geu.f64 	%p33, %fd402, %fd406;
	and.b16  	%rs12, %rs17, 255;
	setp.eq.s16 	%p34, %rs12, 0;
	or.pred  	%p35, %p33, %p34;
	mov.u16 	%rs18, %rs17;
	@%p35 bra 	$L__BB0_37;
	setp.ltu.f64 	%p36, %fd406, %fd13;
	setp.geu.f64 	%p37, %fd406, %fd12;
	mov.b16 	%rs18, 0;
	or.pred  	%p38, %p36, %p37;
	@%p38 bra 	$L__BB0_37;
	sub.f64 	%fd240, %fd406, %fd13;
	div.rn.f64 	%fd241, %fd240, %fd14;
	cvt.rzi.s32.f64 	%r84, %fd241;
	mul.wide.s32 	%rd87, %r84, 8;
	add.s64 	%rd88, %rd14, %rd87;
	ld.f64 	%fd242, [%rd88];
	add.f64 	%fd243, %fd242, 0d3FF0000000000000;
	st.f64 	[%rd88], %fd243;
	add.s32 	%r140, %r140, 1;
	ld.f64 	%fd402, [%rd15];
$L__BB0_37:
	add.s32 	%r137, %r137, 2;
	setp.ne.s32 	%p39, %r137, 0;
	@%p39 bra 	$L__BB0_29;
	and.b16  	%rs15, %rs18, 255;
	setp.ne.s16 	%p68, %rs15, 0;
$L__BB0_39:
	and.b32  	%r85, %r7, 1;
	setp.eq.b32 	%p40, %r85, 1;
	not.pred 	%p41, %p40;
	@%p41 bra 	$L__BB0_43;
	ld.param.u64 	%rd104, [_Z24calculateHistEntropyCudaPKdPKiS0_S2_S2_S0_PiPdS4_S4_S4_S4_S4_S4_S3_PS4__param_9];
	cvta.to.global.u64 	%rd89, %rd104;
	ld.global.f64 	%fd244, [%rd89];
	mul.f64 	%fd245, %fd244, 0d3FE0000000000000;
	ld.f64 	%fd246, [%rd48];
	add.f64 	%fd247, %fd245, %fd246;
	sub.f64 	%fd248, %fd245, %fd246;
	ld.f64 	%fd249, [%rd60+8];
	neg.f64 	%fd250, %fd249;
	ld.f64 	%fd251, [%rd60+16];
	sub.f64 	%fd252, %fd250, %fd251;
	ld.f64 	%fd253, [%rd60];
	fma.rn.f64 	%fd254, %fd247, %fd252, %fd253;
	st.f64 	[%rd60], %fd254;
	ld.f64 	%fd255, [%rd48+8];
	fma.rn.f64 	%fd256, %fd255, %fd249, %fd254;
	fma.rn.f64 	%fd257, %fd247, %fd256, %fd249;
	st.f64 	[%rd60+8], %fd257;
	ld.f64 	%fd258, [%rd48+16];
	ld.f64 	%fd259, [%rd48+24];
	sub.f64 	%fd260, %fd254, %fd259;
	fma.rn.f64 	%fd261, %fd251, %fd260, %fd258;
	fma.rn.f64 	%fd262, %fd247, %fd261, %fd251;
	st.f64 	[%rd60+16], %fd262;
	ld.f64 	%fd263, [%rd48+16];
	fma.rn.f64 	%fd264, %fd248, %fd263, %fd262;
	ld.f64 	%fd265, [%rd48+24];
	sub.f64 	%fd266, %fd254, %fd265;
	mul.f64 	%fd267, %fd248, %fd266;
	mov.f64 	%fd268, 0d3FF0000000000000;
	sub.f64 	%fd269, %fd268, %fd267;
	div.rn.f64 	%fd270, %fd264, %fd269;
	st.f64 	[%rd60+16], %fd270;
	fma.rn.f64 	%fd271, %fd248, %fd254, %fd257;
	ld.f64 	%fd272, [%rd48+8];
	mul.f64 	%fd273, %fd248, %fd272;
	sub.f64 	%fd274, %fd268, %fd273;
	div.rn.f64 	%fd275, %fd271, %fd274;
	st.f64 	[%rd60+8], %fd275;
	neg.f64 	%fd276, %fd275;
	sub.f64 	%fd277, %fd276, %fd270;
	fma.rn.f64 	%fd278, %fd248, %fd277, %fd254;
	st.f64 	[%rd60], %fd278;
	ld.f64 	%fd279, [%rd15];
	setp.geu.f64 	%p42, %fd279, %fd402;
	not.pred 	%p43, %p68;
	or.pred  	%p44, %p42, %p43;
	@%p44 bra 	$L__BB0_43;
	setp.ltu.f64 	%p45, %fd402, %fd13;
	setp.geu.f64 	%p46, %fd402, %fd12;
	or.pred  	%p47, %p45, %p46;
	@%p47 bra 	$L__BB0_43;
	sub.f64 	%fd280, %fd402, %fd13;
	div.rn.f64 	%fd281, %fd280, %fd14;
	cvt.rzi.s32.f64 	%r86, %fd281;
	mul.wide.s32 	%rd90, %r86, 8;
	add.s64 	%rd91, %rd14, %rd90;
	ld.f64 	%fd282, [%rd91];
	add.f64 	%fd283, %fd282, 0d3FF0000000000000;
	st.f64 	[%rd91], %fd283;
	add.s32 	%r140, %r140, 1;
$L__BB0_43:
	cvt.rn.f64.s32 	%fd284, %r140;
	add.f64 	%fd409, %fd284, 0d3CB0000000000000;
$L__BB0_44:
	ld.param.u64 	%rd110, [_Z24calculateHistEntropyCudaPKdPKiS0_S2_S2_S0_PiPdS4_S4_S4_S4_S4_S4_S3_PS4__param_15];
	setp.lt.s32 	%p48, %r6, 1;
	cvta.to.global.u64 	%rd92, %rd110;
	mul.wide.s32 	%rd93, %r1, 8;
	add.s64 	%rd94, %rd92, %rd93;
	ld.global.u64 	%rd22, [%rd94];
	mov.f64 	%fd424, 0d0000000000000000;
	@%p48 bra 	$L__BB0_77;
	mov.b32 	%r87, 1127219200;
	mov.b32 	%r88, -2147483648;
	mov.b64 	%fd35, {%r88, %r87};
	setp.eq.s32 	%p49, %r6, 1;
	mov.f64 	%fd424, 0d0000000000000000;
	mov.b64 	%rd116, 0;
	@%p49 bra 	$L__BB0_67;
	and.b32  	%r89, %r6, 2147483646;
	neg.s32 	%r144, %r89;
	add.s64 	%rd115, %rd22, 8;
	mov.f64 	%fd424, 0d0000000000000000;
$L__BB0_47:
	ld.f64 	%fd37, [%rd115+-8];
	setp.leu.f64 	%p50, %fd37, 0d0000000000000000;
	@%p50 bra 	$L__BB0_56;
	div.rn.f64 	%fd38, %fd37, %fd409;
	st.f64 	[%rd115+-8], %fd38;
	{
	.reg .b32 %temp; 
	mov.b64 	{%temp, %r145}, %fd38;
	}
	{
	.reg .b32 %temp; 
	mov.b64 	{%r146, %temp}, %fd38;
	}
	setp.gt.s32 	%p51, %r145, 1048575;
	mov.b32 	%r147, -1023;
	mov.f64 	%fd411, %fd38;
	@%p51 bra 	$L__BB0_50;
	mul.f64 	%fd411, %fd38, 0d4350000000000000;
	{
	.reg .b32 %temp; 
	mov.b64 	{%temp, %r145}, %fd411;
	}
	{
	.reg .b32 %temp; 
	mov.b64 	{%r146, %temp}, %fd411;
	}
	mov.b32 	%r147, -1077;
$L__BB0_50:
	add.s32 	%r92, %r145, -1;
	setp.gt.u32 	%p52, %r92, 2146435070;
	@%p52 bra 	$L__BB0_54;
	shr.u32 	%r95, %r145, 20;
	add.s32 	%r148, %r147, %r95;
	and.b32  	%r96, %r145, 1048575;
	or.b32  	%r97, %r96, 1072693248;
	mov.b64 	%fd412, {%r146, %r97};
	setp.lt.u32 	%p54, %r97, 1073127583;
	@%p54 bra 	$L__BB0_53;
	{
	.reg .b32 %temp; 
	mov.b64 	{%r98, %temp}, %fd412;
	}
	{
	.reg .b32 %temp; 
	mov.b64 	{%temp, %r99}, %fd412;
	}
	add.s32 	%r100, %r99, -1048576;
	mov.b64 	%fd412, {%r98, %r100};
	add.s32 	%r148, %r148, 1;
$L__BB0_53:
	add.f64 	%fd290, %fd412, 0dBFF0000000000000;
	add.f64 	%fd291, %fd412, 0d3FF0000000000000;
	rcp.approx.ftz.f64 	%fd292, %fd291;
	neg.f64 	%fd293, %fd291;
	fma.rn.f64 	%fd294, %fd293, %fd292, 0d3FF0000000000000;
	fma.rn.f64 	%fd295, %fd294, %fd294, %fd294;
	fma.rn.f64 	%fd296, %fd295, %fd292, %fd292;
	mul.f64 	%fd297, %fd290, %fd296;
	fma.rn.f64 	%fd298, %fd290, %fd296, %fd297;
	mul.f64 	%fd299, %fd298, %fd298;
	fma.rn.f64 	%fd300, %fd299, 0d3EB1380B3AE80F1E, 0d3ED0EE258B7A8B04;
	fma.rn.f64 	%fd301, %fd300, %fd299, 0d3EF3B2669F02676F;
	fma.rn.f64 	%fd302, %fd301, %fd299, 0d3F1745CBA9AB0956;
	fma.rn.f64 	%fd303, %fd302, %fd299, 0d3F3C71C72D1B5154;
	fma.rn.f64 	%fd304, %fd303, %fd299, 0d3F624924923BE72D;
	fma.rn.f64 	%fd305, %fd304, %fd299, 0d3F8999999999A3C4;
	fma.rn.f64 	%fd306, %fd305, %fd299, 0d3FB5555555555554;
	sub.f64 	%fd307, %fd290, %fd298;
	add.f64 	%fd308, %fd307, %fd307;
	neg.f64 	%fd309, %fd298;
	fma.rn.f64 	%fd310, %fd309, %fd290, %fd308;
	mul.f64 	%fd311, %fd296, %fd310;
	mul.f64 	%fd312, %fd299, %fd306;
	fma.rn.f64 	%fd313, %fd312, %fd298, %fd311;
	xor.b32  	%r101, %r148, -2147483648;
	mov.b32 	%r102, 1127219200;
	mov.b64 	%fd314, {%r101, %r102};
	sub.f64 	%fd315, %fd314, %fd35;
	fma.rn.f64 	%fd316, %fd315, 0d3FE62E42FEFA39EF, %fd298;
	fma.rn.f64 	%fd317, %fd315, 0dBFE62E42FEFA39EF, %fd316;
	sub.f64 	%fd318, %fd317, %fd298;
	sub.f64 	%fd319, %fd313, %fd318;
	fma.rn.f64 	%fd320, %fd315, 0d3C7ABC9E3B39803F, %fd319;
	add.f64 	%fd413, %fd316, %fd320;
	bra.uni 	$L__BB0_55;
$L__BB0_54:
	fma.rn.f64 	%fd289, %fd411, 0d7FF0000000000000, 0d7FF0000000000000;
	{
	.reg .b32 %temp; 
	mov.b64 	{%temp, %r93}, %fd411;
	}
	and.b32  	%r94, %r93, 2147483647;
	setp.eq.s32 	%p53, %r94, 0;
	selp.f64 	%fd413, 0dFFF0000000000000, %fd289, %p53;
$L__BB0_55:
	mul.f64 	%fd321, %fd413, 0d3C7777D0FFDA0D24;
	fma.rn.f64 	%fd322, %fd413, 0d3FF71547652B82FE, %fd321;
	add.f64 	%fd323, %fd38, 0dBCB0000000000000;
	mul.f64 	%fd324, %fd323, %fd322;
	sub.f64 	%fd424, %fd424, %fd324;
$L__BB0_56:
	ld.f64 	%fd49, [%rd115];
	setp.leu.f64 	%p55, %fd49, 0d0000000000000000;
	@%p55 bra 	$L__BB0_65;
	div.rn.f64 	%fd50, %fd49, %fd409;
	st.f64 	[%rd115], %fd50;
	{
	.reg .b32 %temp; 
	mov.b64 	{%temp, %r149}, %fd50;
	}
	{
	.reg .b32 %temp; 
	mov.b64 	{%r150, %temp}, %fd50;
	}
	setp.gt.s32 	%p56, %r149, 1048575;
	mov.b32 	%r151, -1023;
	mov.f64 	%fd415, %fd50;
	@%p56 bra 	$L__BB0_59;
	mul.f64 	%fd415, %fd50, 0d4350000000000000;
	{
	.reg .b32 %temp; 
	mov.b64 	{%temp, %r149}, %fd415;
	}
	{
	.reg .b32 %temp; 
	mov.b64 	{%r150, %temp}, %fd415;
	}
	mov.b32 	%r151, -1077;
$L__BB0_59:
	add.s32 	%r105, %r149, -1;
	setp.lt.u32 	%p57, %r105, 2146435071;
	@%p57 bra 	$L__BB0_61;
	fma.rn.f64 	%fd325, %fd415, 0d7FF0000000000000, 0d7FF0000000000000;
	{
	.reg .b32 %temp; 
	mov.b64 	{%temp, %r106}, %fd415;
	}
	and.b32  	%r107, %r106, 2147483647;
	setp.eq.s32 	%p58, %r107, 0;
	selp.f64 	%fd417, 0dFFF0000000000000, %fd325, %p58;
	bra.uni 	$L__BB0_64;
$L__BB0_61:
	shr.u32 	%r108, %r149, 20;
	add.s32 	%r152, %r151, %r108;
	and.b32  	%r109, %r149, 1048575;
	or.b32  	%r110, %r109, 1072693248;
	mov.b64 	%fd416, {%r150, %r110};
	setp.lt.u32 	%p59, %r110, 1073127583;
	@%p59 bra 	$L__BB0_63;
	{
	.reg .b32 %temp; 
	mov.b64 	{%r111, %temp}, %fd416;
	}
	{
	.reg .b32 %temp; 
	mov.b64 	{%temp, %r112}, %fd416;
	}
	add.s32 	%r113, %r112, -1048576;
	mov.b64 	%fd416, {%r111, %r113};
	add.s32 	%r152, %r152, 1;
$L__BB0_63:
	add.f64 	%fd326, %fd416, 0dBFF0000000000000;
	add.f64 	%fd327, %fd416, 0d3FF0000000000000;
	rcp.approx.ftz.f64 	%fd328, %fd327;
	neg.f64 	%fd329, %fd327;
	fma.rn.f64 	%fd330, %fd329, %fd328, 0d3FF0000000000000;
	fma.rn.f64 	%fd331, %fd330, %fd330, %fd330;
	fma.rn.f64 	%fd332, %fd331, %fd328, %fd328;
	mul.f64 	%fd333, %fd326, %fd332;
	fma.rn.f64 	%fd334, %fd326, %fd332, %fd333;
	mul.f64 	%fd335, %fd334, %fd334;
	fma.rn.f64 	%fd336, %fd335, 0d3EB1380B3AE80F1E, 0d3ED0EE258B7A8B04;
	fma.rn.f64 	%fd337, %fd336, %fd335, 0d3EF3B2669F02676F;
	fma.rn.f64 	%fd338, %fd337, %fd335, 0d3F1745CBA9AB0956;
	fma.rn.f64 	%fd339, %fd338, %fd335, 0d3F3C71C72D1B5154;
	fma.rn.f64 	%fd340, %fd339, %fd335, 0d3F624924923BE72D;
	fma.rn.f64 	%fd341, %fd340, %fd335, 0d3F8999999999A3C4;
	fma.rn.f64 	%fd342, %fd341, %fd335, 0d3FB5555555555554;
	sub.f64 	%fd343, %fd326, %fd334;
	add.f64 	%fd344, %fd343, %fd343;
	neg.f64 	%fd345, %fd334;
	fma.rn.f64 	%fd346, %fd345, %fd326, %fd344;
	mul.f64 	%fd347, %fd332, %fd346;
	mul.f64 	%fd348, %fd335, %fd342;
	fma.rn.f64 	%fd349, %fd348, %fd334, %fd347;
	xor.b32  	%r114, %r152, -2147483648;
	mov.b32 	%r115, 1127219200;
	mov.b64 	%fd350, {%r114, %r115};
	sub.f64 	%fd351, %fd350, %fd35;
	fma.rn.f64 	%fd352, %fd351, 0d3FE62E42FEFA39EF, %fd334;
	fma.rn.f64 	%fd353, %fd351, 0dBFE62E42FEFA39EF, %fd352;
	sub.f64 	%fd354, %fd353, %fd334;
	sub.f64 	%fd355, %fd349, %fd354;
	fma.rn.f64 	%fd356, %fd351, 0d3C7ABC9E3B39803F, %fd355;
	add.f64 	%fd417, %fd352, %fd356;
$L__BB0_64:
	mul.f64 	%fd357, %fd417, 0d3C7777D0FFDA0D24;
	fma.rn.f64 	%fd358, %fd417, 0d3FF71547652B82FE, %fd357;
	add.f64 	%fd359, %fd50, 0dBCB0000000000000;
	mul.f64 	%fd360, %fd359, %fd358;
	sub.f64 	%fd424, %fd424, %fd360;
$L__BB0_65:
	add.s32 	%r144, %r144, 2;
	add.s64 	%rd115, %rd115, 16;
	setp.ne.s32 	%p60, %r144, 0;
	@%p60 bra 	$L__BB0_47;
	cvt.u64.u32 	%rd116, %r89;
$L__BB0_67:
	and.b32  	%r117, %r6, 1;
	setp.eq.b32 	%p61, %r117, 1;
	not.pred 	%p62, %p61;
	@%p62 bra 	$L__BB0_77;
	shl.b64 	%rd96, %rd116, 3;
	add.s64 	%rd28, %rd22, %rd96;
	ld.f64 	%fd63, [%rd28];
	setp.leu.f64 	%p63, %fd63, 0d0000000000000000;
	@%p63 bra 	$L__BB0_77;
	div.rn.f64 	%fd64, %fd63, %fd409;
	st.f64 	[%rd28], %fd64;
	{
	.reg .b32 %temp; 
	mov.b64 	{%temp, %r153}, %fd64;
	}
	{
	.reg .b32 %temp; 
	mov.b64 	{%r154, %temp}, %fd64;
	}
	setp.gt.s32 	%p64, %r153, 1048575;
	mov.b32 	%r155, -1023;
	mov.f64 	%fd421, %fd64;
	@%p64 bra 	$L__BB0_71;
	mul.f64 	%fd421, %fd64, 0d4350000000000000;
	{
	.reg .b32 %temp; 
	mov.b64 	{%temp, %r153}, %fd421;
	}
	{
	.reg .b32 %temp; 
	mov.b64 	{%r154, %temp}, %fd421;
	}
	mov.b32 	%r155, -1077;
$L__BB0_71:
	add.s32 	%r120, %r153, -1;
	setp.lt.u32 	%p65, %r120, 2146435071;
	@%p65 bra 	$L__BB0_73;
	fma.rn.f64 	%fd361, %fd421, 0d7FF0000000000000, 0d7FF0000000000000;
	{
	.reg .b32 %temp; 
	mov.b64 	{%temp, %r121}, %fd421;
	}
	and.b32  	%r122, %r121, 2147483647;
	setp.eq.s32 	%p66, %r122, 0;
	selp.f64 	%fd423, 0dFFF0000000000000, %fd361, %p66;
	bra.uni 	$L__BB0_76;
$L__BB0_73:
	shr.u32 	%r123, %r153, 20;
	add.s32 	%r156, %r155, %r123;
	and.b32  	%r124, %r153, 1048575;
	or.b32  	%r125, %r124, 1072693248;
	mov.b64 	%fd422, {%r154, %r125};
	setp.lt.u32 	%p67, %r125, 1073127583;
	@%p67 bra 	$L__BB0_75;
	{
	.reg .b32 %temp; 
	mov.b64 	{%r126, %temp}, %fd422;
	}
	{
	.reg .b32 %temp; 
	mov.b64 	{%temp, %r127}, %fd422;
	}
	add.s32 	%r128, %r127, -1048576;
	mov.b64 	%fd422, {%r126, %r128};
	add.s32 	%r156, %r156, 1;
$L__BB0_75:
	add.f64 	%fd362, %fd422, 0dBFF0000000000000;
	add.f64 	%fd363, %fd422, 0d3FF0000000000000;
	rcp.approx.ftz.f64 	%fd364, %fd363;
	neg.f64 	%fd365, %fd363;
	fma.rn.f64 	%fd366, %fd365, %fd364, 0d3FF0000000000000;
	fma.rn.f64 	%fd367, %fd366, %fd366, %fd366;
	fma.rn.f64 	%fd368, %fd367, %fd364, %fd364;
	mul.f64 	%fd369, %fd362, %fd368;
	fma.rn.f64 	%fd370, %fd362, %fd368, %fd369;
	mul.f64 	%fd371, %fd370, %fd370;
	fma.rn.f64 	%fd372, %fd371, 0d3EB1380B3AE80F1E, 0d3ED0EE258B7A8B04;
	fma.rn.f64 	%fd373, %fd372, %fd371, 0d3EF3B2669F02676F;
	fma.rn.f64 	%fd374, %fd373, %fd371, 0d3F1745CBA9AB0956;
	fma.rn.f64 	%fd375, %fd374, %fd371, 0d3F3C71C72D1B5154;
	fma.rn.f64 	%fd376, %fd375, %fd371, 0d3F624924923BE72D;
	fma.rn.f64 	%fd377, %fd376, %fd371, 0d3F8999999999A3C4;
	fma.rn.f64 	%fd378, %fd377, %fd371, 0d3FB5555555555554;
	sub.f64 	%fd379, %fd362, %fd370;
	add.f64 	%fd380, %fd379, %fd379;
	neg.f64 	%fd381, %fd370;
	fma.rn.f64 	%fd382, %fd381, %fd362, %fd380;
	mul.f64 	%fd383, %fd368, %fd382;
	mul.f64 	%fd384, %fd371, %fd378;
	fma.rn.f64 	%fd385, %fd384, %fd370, %fd383;
	xor.b32  	%r129, %r156, -2147483648;
	mov.b32 	%r130, 1127219200;
	mov.b64 	%fd386, {%r129, %r130};
	sub.f64 	%fd387, %fd386, %fd35;
	fma.rn.f64 	%fd388, %fd387, 0d3FE62E42FEFA39EF, %fd370;
	fma.rn.f64 	%fd389, %fd387, 0dBFE62E42FEFA39EF, %fd388;
	sub.f64 	%fd390, %fd389, %fd370;
	sub.f64 	%fd391, %fd385, %fd390;
	fma.rn.f64 	%fd392, %fd387, 0d3C7ABC9E3B39803F, %fd391;
	add.f64 	%fd423, %fd388, %fd392;
$L__BB0_76:
	mul.f64 	%fd393, %fd423, 0d3C7777D0FFDA0D24;
	fma.rn.f64 	%fd394, %fd423, 0d3FF71547652B82FE, %fd393;
	add.f64 	%fd395, %fd64, 0dBCB0000000000000;
	mul.f64 	%fd396, %fd395, %fd394;
	sub.f64 	%fd424, %fd424, %fd396;
$L__BB0_77:
	ld.param.u64 	%rd108, [_Z24calculateHistEntropyCudaPKdPKiS0_S2_S2_S0_PiPdS4_S4_S4_S4_S4_S4_S3_PS4__param_13];
	cvt.rn.f32.s32 	%f1, %r6;
	lg2.approx.f32 	%f2, %f1;
	cvt.f64.f32 	%fd397, %f2;
	div.rn.f64 	%fd398, %fd424, %fd397;
	cvta.to.global.u64 	%rd97, %rd108;
	add.s64 	%rd99, %rd97, %rd93;
	st.global.f64 	[%rd99], %fd398;
	{ // callseq 2, 0
	.param .b64 param0;
	st.param.b64 	[param0], %rd60;
	call.uni 
	free, 
	(
	param0
	);
	} // callseq 2
	{ // callseq 3, 0
	.param .b64 param0;
	st.param.b64 	[param0], %rd48;
	call.uni 
	free, 
	(
	param0
	);
	} // callseq 3
$L__BB0_78:
	ret;

}


// ===== COMPILED SASS (sm_100) =====

	.target	sm_100

	.elftype	@"ET_EXEC"


//--------------------- .note.nv.tkinfo           --------------------------
	.section	.note.nv.tkinfo,"",@"SHT_NOTE"
	.sectionflags	@"SHF_NOTE_NV_TKINFO"
	.tkinfo
        /*0018*/ 	.word	0x00000002
        /*0030*/ 	.string	""
        /*0030*/ 	.string	"ptxas"
        /*0030*/ 	.string	"Cuda compilation tools, release 13.0, V13.0.88"
        /*0030*/ 	.string	"Build cuda_13.0.r13.0/compiler.36424714_0"
        /*0030*/ 	.string	"-arch sm_100 -m 64 "



//--------------------- .note.nv.cuinfo           --------------------------
	.section	.note.nv.cuinfo,"",@"SHT_NOTE"
	.sectionflags	@"SHF_NOTE_NV_CUINFO"
        /*0018*/ 	.short	0x0002
        /*001a*/ 	.short	0x0064
        /*001c*/ 	.short	0x0082
	.zero		2


//--------------------- .nv.info                  --------------------------
	.section	.nv.info,"",@"SHT_CUDA_INFO"
	.align	4


	//----- nvinfo : EIATTR_REGCOUNT
	.align		4
        /*0000*/ 	.byte	0x04, 0x2f
        /*0002*/ 	.short	(.L_2 - .L_1)
	.align		4
.L_1:
        /*0004*/ 	.word	index@(_Z24calculateHistEntropyCudaPKdPKiS0_S2_S2_S0_PiPdS4_S4_S4_S4_S4_S4_S3_PS4_)
        /*0008*/ 	.word	0x00000036


	//----- nvinfo : EIATTR_FRAME_SIZE
	.align		4
.L_2:
        /*000c*/ 	.byte	0x04, 0x11
        /*000e*/ 	.short	(.L_4 - .L_3)
	.align		4
.L_3:
        /*0010*/ 	.word	index@($__internal_0_$__cuda_sm20_div_rn_f64_full)
        /*0014*/ 	.word	0x00000000


	//----- nvinfo : EIATTR_FRAME_SIZE
	.align		4
.L_4:
        /*0018*/ 	.byte	0x04, 0x11
        /*001a*/ 	.short	(.L_6 - .L_5)
	.align		4
.L_5:
        /*001c*/ 	.word	index@(_Z24calculateHistEntropyCudaPKdPKiS0_S2_S2_S0_PiPdS4_S4_S4_S4_S4_S4_S3_PS4_)
        /*0020*/ 	.word	0x00000000


	//----- nvinfo : EIATTR_MIN_STACK_SIZE
	.align		4
.L_6:
        /*0024*/ 	.byte	0x04, 0x12
        /*0026*/ 	.short	(.L_8 - .L_7)
	.align		4
.L_7:
        /*0028*/ 	.word	index@(_Z24calculateHistEntropyCudaPKdPKiS0_S2_S2_S0_PiPdS4_S4_S4_S4_S4_S4_S3_PS4_)
        /*002c*/ 	.word	0x00000000
.L_8:


//--------------------- .nv.compat                --------------------------
	.section	.nv.compat,"",@"SHT_CUDA_COMPAT_INFO"
	.align	4
        /*0000*/ 	.byte	0x02, 0x09, 0x00, 0x00, 0x02, 0x02, 0x01, 0x00, 0x02, 0x05, 0x05, 0x00, 0x03, 0x07, 0x01, 0x01
        /*0010*/ 	.byte	0x02, 0x03, 0x00, 0x00, 0x02, 0x06, 0x01, 0x00, 0x04, 0x0b, 0x08, 0x00, 0x01, 0x00, 0x00, 0x00
        /*0020*/ 	.byte	0x00, 0x00, 0x00, 0x00


//--------------------- .nv.info._Z24calculateHistEntropyCudaPKdPKiS0_S2_S2_S0_PiPdS4_S4_S4_S4_S4_S4_S3_PS4_ --------------------------
	.section	.nv.info._Z24calculateHistEntropyCudaPKdPKiS0_S2_S2_S0_PiPdS4_S4_S4_S4_S4_S4_S3_PS4_,"",@"SHT_CUDA_INFO"
	.sectionflags	@""
	.align	4


	//----- nvinfo : EIATTR_CUDA_API_VERSION
	.align		4
        /*0000*/ 	.byte	0x04, 0x37
        /*0002*/ 	.short	(.L_10 - .L_9)
.L_9:
        /*0004*/ 	.word	0x00000082


	//----- nvinfo : EIATTR_KPARAM_INFO
	.align		4
.L_10:
        /*0008*/ 	.byte	0x04, 0x17
        /*000a*/ 	.short	(.L_12 - .L_11)
.L_11:
        /*000c*/ 	.word	0x00000000
        /*0010*/ 	.short	0x000f
        /*0012*/ 	.short	0x0078
        /*0014*/ 	.byte	0x00, 0xf5, 0x21, 0x00


	//----- nvinfo : EIATTR_KPARAM_INFO
	.align		4
.L_12:
        /*0018*/ 	.byte	0x04, 0x17
        /*001a*/ 	.short	(.L_14 - .L_13)
.L_13:
        /*001c*/ 	.word	0x00000000
        /*0020*/ 	.short	0x000e
        /*0022*/ 	.short	0x0070
        /*0024*/ 	.byte	0x00, 0xf5, 0x21, 0x00


	//----- nvinfo : EIATTR_KPARAM_INFO
	.align		4
.L_14:
        /*0028*/ 	.byte	0x04, 0x17
        /*002a*/ 	.short	(.L_16 - .L_15)
.L_15:
        /*002c*/ 	.word	0x00000000
        /*0030*/ 	.short	0x000d
        /*0032*/ 	.short	0x0068
        /*0034*/ 	.byte	0x00, 0xf5, 0x21, 0x00


	//----- nvinfo : EIATTR_KPARAM_INFO
	.align		4
.L_16:
        /*0038*/ 	.byte	0x04, 0x17
        /*003a*/ 	.short	(.L_18 - .L_17)
.L_17:
        /*003c*/ 	.word	0x00000000
        /*0040*/ 	.short	0x000c
        /*0042*/ 	.short	0x0060
        /*0044*/ 	.byte	0x00, 0xf5, 0x21, 0x00


	//----- nvinfo : EIATTR_KPARAM_INFO
	.align		4
.L_18:
        /*0048*/ 	.byte	0x04, 0x17
        /*004a*/ 	.short	(.L_20 - .L_19)
.L_19:
        /*004c*/ 	.word	0x00000000
        /*0050*/ 	.short	0x000b
        /*0052*/ 	.short	0x0058
        /*0054*/ 	.byte	0x00, 0xf5, 0x21, 0x00


	//----- nvinfo : EIATTR_KPARAM_INFO
	.align		4
.L_20:
        /*0058*/ 	.byte	0x04, 0x17
        /*005a*/ 	.short	(.L_22 - .L_21)
.L_21:
        /*005c*/ 	.word	0x00000000
        /*0060*/ 	.short	0x000a
        /*0062*/ 	.short	0x0050
        /*0064*/ 	.byte	0x00, 0xf5, 0x21, 0x00


	//----- nvinfo : EIATTR_KPARAM_INFO
	.align		4
.L_22:
        /*0068*/ 	.byte	0x04, 0x17
        /*006a*/ 	.short	(.L_24 - .L_23)
.L_23:
        /*006c*/ 	.word	0x00000000
        /*0070*/ 	.short	0x0009
        /*0072*/ 	.short	0x0048
        /*0074*/ 	.byte	0x00, 0xf5, 0x21, 0x00


	//----- nvinfo : EIATTR_KPARAM_INFO
	.align		4
.L_24:
        /*0078*/ 	.byte	0x04, 0x17
        /*007a*/ 	.short	(.L_26 - .L_25)
.L_25:
        /*007c*/ 	.word	0x00000000
        /*0080*/ 	.short	0x0008
        /*0082*/ 	.short	0x0040
        /*0084*/ 	.byte	0x00, 0xf5, 0x21, 0x00


	//----- nvinfo : EIATTR_KPARAM_INFO
	.align		4
.L_26:
        /*0088*/ 	.byte	0x04, 0x17
        /*008a*/ 	.short	(.L_28 - .L_27)
.L_27:
        /*008c*/ 	.word	0x00000000
        /*0090*/ 	.short	0x0007
        /*0092*/ 	.short	0x0038
        /*0094*/ 	.byte	0x00, 0xf5, 0x21, 0x00


	//----- nvinfo : EIATTR_KPARAM_INFO
	.align		4
.L_28:
        /*0098*/ 	.byte	0x04, 0x17
        /*009a*/ 	.short	(.L_30 - .L_29)
.L_29:
        /*009c*/ 	.word	0x00000000
        /*00a0*/ 	.short	0x0006
        /*00a2*/ 	.short	0x0030
        /*00a4*/ 	.byte	0x00, 0xf5, 0x21, 0x00


	//----- nvinfo : EIATTR_KPARAM_INFO
	.align		4
.L_30:
        /*00a8*/ 	.byte	0x04, 0x17
        /*00aa*/ 	.short	(.L_32 - .L_31)
.L_31:
        /*00ac*/ 	.word	0x00000000
        /*00b0*/ 	.short	0x0005
        /*00b2*/ 	.short	0x0028
        /*00b4*/ 	.byte	0x00, 0xf5, 0x21, 0x00


	//----- nvinfo : EIATTR_KPARAM_INFO
	.align		4
.L_32:
        /*00b8*/ 	.byte	0x04, 0x17
        /*00ba*/ 	.short	(.L_34 - .L_33)
.L_33:
        /*00bc*/ 	.word	0x00000000
        /*00c0*/ 	.short	0x0004
        /*00c2*/ 	.short	0x0020
        /*00c4*/ 	.byte	0x00, 0xf5, 0x21, 0x00


	//----- nvinfo : EIATTR_KPARAM_INFO
	.align		4
.L_34:
        /*00c8*/ 	.byte	0x04, 0x17
        /*00ca*/ 	.short	(.L_36 - .L_35)
.L_35:
        /*00cc*/ 	.word	0x00000000
        /*00d0*/ 	.short	0x0003
        /*00d2*/ 	.short	0x0018
        /*00d4*/ 	.byte	0x00, 0xf5, 0x21, 0x00


	//----- nvinfo : EIATTR_KPARAM_INFO
	.align		4
.L_36:
        /*00d8*/ 	.byte	0x04, 0x17
        /*00da*/ 	.short	(.L_38 - .L_37)
.L_37:
        /*00dc*/ 	.word	0x00000000
        /*00e0*/ 	.short	0x0002
        /*00e2*/ 	.short	0x0010
        /*00e4*/ 	.byte	0x00, 0xf5, 0x21, 0x00


	//----- nvinfo : EIATTR_KPARAM_INFO
	.align		4
.L_38:
        /*00e8*/ 	.byte	0x04, 0x17
        /*00ea*/ 	.short	(.L_40 - .L_39)
.L_39:
        /*00ec*/ 	.word	0x00000000
        /*00f0*/ 	.short	0x0001
        /*00f2*/ 	.short	0x0008
        /*00f4*/ 	.byte	0x00, 0xf5, 0x21, 0x00


	//----- nvinfo : EIATTR_KPARAM_INFO
	.align		4
.L_40:
        /*00f8*/ 	.byte	0x04, 0x17
        /*00fa*/ 	.short	(.L_42 - .L_41)
.L_41:
        /*00fc*/ 	.word	0x00000000
        /*0100*/ 	.short	0x0000
        /*0102*/ 	.short	0x0000
        /*0104*/ 	.byte	0x00, 0xf5, 0x21, 0x00


	//----- nvinfo : EIATTR_SPARSE_MMA_MASK
	.align		4
.L_42:
        /*0108*/ 	.byte	0x03, 0x50
        /*010a*/ 	.short	0x0000


	//----- nvinfo : EIATTR_MAXREG_COUNT
	.align		4
        /*010c*/ 	.byte	0x03, 0x1b
        /*010e*/ 	.short	0x00ff


	//----- nvinfo : EIATTR_EXTERNS
	.align		4
        /*0110*/ 	.byte	0x04, 0x0f
        /*0112*/ 	.short	(.L_44 - .L_43)


	//   ....[0]....
	.align		4
.L_43:
        /*0114*/ 	.word	index@(malloc)


	//   ....[1]....
	.align		4
        /*0118*/ 	.word	index@(free)


	//----- nvinfo : EIATTR_MERCURY_ISA_VERSION
	.align		4
.L_44:
        /*011c*/ 	.byte	0x03, 0x5f
        /*011e*/ 	.short	0x0101


	//----- nvinfo : EIATTR_VRC_CTA_INIT_COUNT
	.align		4
        /*0120*/ 	.byte	0x02, 0x4a
	.zero		1
	.zero		1


	//----- nvinfo : EIATTR_SYSCALL_OFFSETS
	.align		4
        /*0124*/ 	.byte	0x04, 0x46
        /*0126*/ 	.short	(.L_46 - .L_45)


	//   ....[0]....
.L_45:
        /*0128*/ 	.word	0x00000110


	//   ....[1]....
        /*012c*/ 	.word	0x00000380


	//   ....[2]....
        /*0130*/ 	.word	0x00005390


	//   ....[3]....
        /*0134*/ 	.word	0x000053e0


	//----- nvinfo : EIATTR_EXIT_INSTR_OFFSETS
	.align		4
.L_46:
        /*0138*/ 	.byte	0x04, 0x1c
        /*013a*/ 	.short	(.L_48 - .L_47)


	//   ....[0]....
.L_47:
        /*013c*/ 	.word	0x00000090


	//   ....[1]....
        /*0140*/ 	.word	0x000053f0


	//----- nvinfo : EIATTR_CRS_STACK_SIZE
	.align		4
.L_48:
        /*0144*/ 	.byte	0x04, 0x1e
        /*0146*/ 	.short	(.L_50 - .L_49)
.L_49:
        /*0148*/ 	.word	0x00000000


	//----- nvinfo : EIATTR_CBANK_PARAM_SIZE
	.align		4
.L_50:
        /*014c*/ 	.byte	0x03, 0x19
        /*014e*/ 	.short	0x0080


	//----- nvinfo : EIATTR_PARAM_CBANK
	.align		4
        /*0150*/ 	.byte	0x04, 0x0a
        /*0152*/ 	.short	(.L_52 - .L_51)
	.align		4
.L_51:
        /*0154*/ 	.word	index@(.nv.constant0._Z24calculateHistEntropyCudaPKdPKiS0_S2_S2_S0_PiPdS4_S4_S4_S4_S4_S4_S3_PS4_)
        /*0158*/ 	.short	0x0380
        /*015a*/ 	.short	0x0080


	//----- nvinfo : EIATTR_SW_WAR
	.align		4
.L_52:
        /*015c*/ 	.byte	0x04, 0x36
        /*015e*/ 	.short	(.L_54 - .L_53)
.L_53:
        /*0160*/ 	.word	0x00000008
.L_54:


//--------------------- .nv.callgraph             --------------------------
	.section	.nv.callgraph,"",@"SHT_CUDA_CALLGRAPH"
	.align	4
	.sectionentsize	8
	.align		4
        /*0000*/ 	.word	0x00000000
	.align		4
        /*0004*/ 	.word	0xffffffff
	.align		4
        /*0008*/ 	.word	index@(_Z24calculateHistEntropyCudaPKdPKiS0_S2_S2_S0_PiPdS4_S4_S4_S4_S4_S4_S3_PS4_)
	.align		4
        /*000c*/ 	.word	index@(free)
	.align		4
        /*0010*/ 	.word	index@(_Z24calculateHistEntropyCudaPKdPKiS0_S2_S2_S0_PiPdS4_S4_S4_S4_S4_S4_S3_PS4_)
	.align		4
        /*0014*/ 	.word	index@(malloc)
	.align		4
        /*0018*/ 	.word	0x00000000
	.align		4
        /*001c*/ 	.word	0xfffffffe
	.align		4
        /*0020*/ 	.word	0x00000000
	.align		4
        /*0024*/ 	.word	0xfffffffd
	.align		4
        /*0028*/ 	.word	0x00000000
	.align		4
        /*002c*/ 	.word	0xfffffffc


//--------------------- .nv.constant4             --------------------------
	.section	.nv.constant4,"a",@progbits
	.align	8
	.align		8
.nv.constant4:
        /*0000*/ 	.dword	malloc
	.align		8
        /*0008*/ 	.dword	free
	.align		8
        /*0010*/ 	.dword	EPSD


//--------------------- .text._Z24calculateHistEntropyCudaPKdPKiS0_S2_S2_S0_PiPdS4_S4_S4_S4_S4_S4_S3_PS4_ --------------------------
	.section	.text._Z24calculateHistEntropyCudaPKdPKiS0_S2_S2_S0_PiPdS4_S4_S4_S4_S4_S4_S3_PS4_,"ax",@progbits
	.align	128
        .global         _Z24calculateHistEntropyCudaPKdPKiS0_S2_S2_S0_PiPdS4_S4_S4_S4_S4_S4_S3_PS4_
        .type           _Z24calculateHistEntropyCudaPKdPKiS0_S2_S2_S0_PiPdS4_S4_S4_S4_S4_S4_S3_PS4_,@function
        .size           _Z24calculateHistEntropyCudaPKdPKiS0_S2_S2_S0_PiPdS4_S4_S4_S4_S4_S4_S3_PS4_,(.L_x_97 - _Z24calculateHistEntropyCudaPKdPKiS0_S2_S2_S0_PiPdS4_S4_S4_S4_S4_S4_S3_PS4_)
        .other          _Z24calculateHistEntropyCudaPKdPKiS0_S2_S2_S0_PiPdS4_S4_S4_S4_S4_S4_S3_PS4_,@"STO_CUDA_ENTRY STV_DEFAULT"
_Z24calculateHistEntropyCudaPKdPKiS0_S2_S2_S0_PiPdS4_S4_S4_S4_S4_S4_S3_PS4_:
.text._Z24calculateHistEntropyCudaPKdPKiS0_S2_S2_S0_PiPdS4_S4_S4_S4_S4_S4_S3_PS4_:
[----:B------:R-:W0:Y:S08]  /*0000*/  LDC R1, c[0x0][0x37c] ;  /* 0x0000df00ff017b82 */ /* 0x000e300000000800 */
[----:B------:R-:W1:Y:S01]  /*0010*/  LDC.64 R2, c[0x0][0x3f0] ;  /* 0x0000fc00ff027b82 */ /* 0x000e620000000a00 */
[----:B------:R-:W1:Y:S02]  /*0020*/  LDCU.64 UR36, c[0x0][0x358] ;  /* 0x00006b00ff2477ac */ /* 0x000e640008000a00 */
[----:B-1----:R-:W2:Y:S05]  /*0030*/  LDG.E R2, desc[UR36][R2.64] ;  /* 0x0000002402027981 */ /* 0x002eaa000c1e1900 */
[----:B------:R-:W1:Y:S01]  /*0040*/  S2UR UR4, SR_CTAID.X ;  /* 0x00000000000479c3 */ /* 0x000e620000002500 */
[----:B------:R-:W1:Y:S07]  /*0050*/  S2R R19, SR_TID.X ;  /* 0x0000000000137919 */ /* 0x000e6e0000002100 */
[----:B------:R-:W1:Y:S02]  /*0060*/  LDC R0, c[0x0][0x360] ;  /* 0x0000d800ff007b82 */ /* 0x000e640000000800 */
[----:B-1----:R-:W-:-:S05]  /*0070*/  IMAD R19, R0, UR4, R19 ;  /* 0x0000000400137c24 */ /* 0x002fca000f8e0213 */
[----:B--2---:R-:W-:-:S13]  /*0080*/  ISETP.GE.AND P0, PT, R19, R2, PT ;  /* 0x000000021300720c */ /* 0x004fda0003f06270 */
[----:B0-----:R-:W-:Y:S05]  /*0090*/  @P0 EXIT ;  /* 0x000000000000094d */ /* 0x001fea0003800000 */
[----:B------:R-:W0:Y:S01]  /*00a0*/  LDC.64 R2, c[0x0][0x398] ;  /* 0x0000e600ff027b82 */ /* 0x000e220000000a00 */
[----:B------:R-:W-:Y:S01]  /*00b0*/  MOV R0, 0x0 ;  /* 0x0000000000007802 */ /* 0x000fe20000000f00 */
[----:B------:R-:W1:Y:S01]  /*00c0*/  LDCU.64 UR38, c[0x0][0x390] ;  /* 0x00007200ff2677ac */ /* 0x000e620008000a00 */
[----:B0-----:R-:W2:Y:S05]  /*00d0*/  LDG.E R2, desc[UR36][R2.64] ;  /* 0x0000002402027981 */ /* 0x001eaa000c1e1900 */
[----:B------:R0:W3:Y:S02]  /*00e0*/  LDC.64 R6, c[0x4][R0] ;  /* 0x0100000000067b82 */ /* 0x0000e40000000a00 */
[----:B0123--:R-:W-:-:S07]  /*00f0*/  IMAD.WIDE R4, R2, 0x8, RZ ;  /* 0x0000000802047825 */ /* 0x00ffce00078e02ff */
[----:B------:R-:W-:-:S07]  /*0100*/  LEPC R20, `(.L_x_0) ;  /* 0x000000001014794e */ /* 0x000fce0000000000 */
[----:B------:R-:W-:Y:S05]  /*0110*/  CALL.ABS.NOINC R6 ;  /* 0x0000000006007343 */ /* 0x000fea0003c00000 */
.L_x_0:
[----:B------:R-:W0:Y:S08]  /*0120*/  LDC.64 R8, c[0x0][0x398] ;  /* 0x0000e600ff087b82 */ /* 0x000e300000000a00 */
[----:B------:R-:W1:Y:S01]  /*0130*/  LDC.64 R2, c[0x0][0x3a8] ;  /* 0x0000ea00ff027b82 */ /* 0x000e620000000a00 */
[----:B0-----:R-:W2:Y:S07]  /*0140*/  LDG.E R8, desc[UR36][R8.64] ;  /* 0x0000002408087981 */ /* 0x001eae000c1e1900 */
[----:B------:R-:W0:Y:S01]  /*0150*/  LDC.64 R6, c[0x0][0x3a0] ;  /* 0x0000e800ff067b82 */ /* 0x000e220000000a00 */
[----:B------:R-:W-:-:S02]  /*0160*/  IMAD.MOV.U32 R16, RZ, RZ, R4 ;  /* 0x000000ffff107224 */ /* 0x000fc400078e0004 */
[----:B------:R-:W-:Y:S02]  /*0170*/  IMAD.MOV.U32 R17, RZ, RZ, R5 ;  /* 0x000000ffff117224 */ /* 0x000fe400078e0005 */
[----:B-1----:R-:W-:Y:S01]  /*0180*/  IMAD.WIDE R2, R19, 0x8, R2 ;  /* 0x0000000813027825 */ /* 0x002fe200078e0202 */
[----:B--2---:R-:W-:Y:S02]  /*0190*/  ISETP.NE.U32.AND P0, PT, R8, RZ, PT ;  /* 0x000000ff0800720c */ /* 0x004fe40003f05070 */
[----:B------:R-:W-:-:S04]  /*01a0*/  SHF.R.S32.HI R11, RZ, 0x1f, R8 ;  /* 0x0000001fff0b7819 */ /* 0x000fc80000011408 */
[----:B------:R-:W-:-:S13]  /*01b0*/  ISETP.NE.AND.EX P0, PT, R11, RZ, PT, P0 ;  /* 0x000000ff0b00720c */ /* 0x000fda0003f05300 */
[----:B0-----:R-:W-:Y:S05]  /*01c0*/  @!P0 BRA `(.L_x_1) ;  /* 0x0000000000448947 */ /* 0x001fea0003800000 */
[----:B------:R-:W-:Y:S01]  /*01d0*/  BSSY.RECONVERGENT B0, `(.L_x_1) ;  /* 0x0000010000007945 */ /* 0x000fe20003800200 */
[C---:B------:R-:W-:Y:S01]  /*01e0*/  SHF.L.U64.HI R10, R8.reuse, 0x3, R11 ;  /* 0x00000003080a7819 */ /* 0x040fe2000001020b */
[----:B------:R-:W-:Y:S02]  /*01f0*/  IMAD.SHL.U32 R0, R8, 0x8, RZ ;  /* 0x0000000808007824 */ /* 0x000fe400078e00ff */
[----:B------:R-:W-:Y:S02]  /*0200*/  IMAD.MOV.U32 R11, RZ, RZ, RZ ;  /* 0x000000ffff0b7224 */ /* 0x000fe400078e00ff */
[----:B------:R-:W-:-:S07]  /*0210*/  IMAD.MOV.U32 R13, RZ, RZ, RZ ;  /* 0x000000ffff0d7224 */ /* 0x000fce00078e00ff */
.L_x_2:
[----:B------:R-:W-:-:S04]  /*0220*/  IADD3 R4, P0, PT, R11, UR38, RZ ;  /* 0x000000260b047c10 */ /* 0x000fc8000ff1e0ff */
[----:B0-----:R-:W-:-:S06]  /*0230*/  IADD3.X R5, PT, PT, R13, UR39, RZ, P0, !PT ;  /* 0x000000270d057c10 */ /* 0x001fcc00087fe4ff */
[----:B------:R-:W2:Y:S01]  /*0240*/  LDG.E.U8 R5, desc[UR36][R4.64] ;  /* 0x0000002404057981 */ /* 0x000ea2000c1e1100 */
[----:B------:R-:W-:-:S04]  /*0250*/  IADD3 R8, P0, PT, R16, R11, RZ ;  /* 0x0000000b10087210 */ /* 0x000fc80007f1e0ff */
[----:B------:R-:W-:Y:S02]  /*0260*/  IADD3.X R9, PT, PT, R17, R13, RZ, P0, !PT ;  /* 0x0000000d11097210 */ /* 0x000fe400007fe4ff */
[----:B------:R-:W-:-:S05]  /*0270*/  IADD3 R11, P0, PT, R11, 0x1, RZ ;  /* 0x000000010b0b7810 */ /* 0x000fca0007f1e0ff */
[----:B------:R-:W-:Y:S01]  /*0280*/  IMAD.X R13, RZ, RZ, R13, P0 ;  /* 0x000000ffff0d7224 */ /* 0x000fe200000e060d */
[----:B------:R-:W-:-:S04]  /*0290*/  ISETP.GE.U32.AND P0, PT, R11, R0, PT ;  /* 0x000000000b00720c */ /* 0x000fc80003f06070 */
[----:B------:R-:W-:Y:S01]  /*02a0*/  ISETP.GE.U32.AND.EX P0, PT, R13, R10, PT, P0 ;  /* 0x0000000a0d00720c */ /* 0x000fe20003f06100 */
[----:B--2---:R0:W-:-:S12]  /*02b0*/  ST.E.U8 desc[UR36][R8.64], R5 ;  /* 0x0000000508007985 */ /* 0x0041d8000c101124 */
[----:B------:R-:W-:Y:S05]  /*02c0*/  @!P0 BRA `(.L_x_2) ;  /* 0xfffffffc00d48947 */ /* 0x000fea000383ffff */
[----:B------:R-:W-:Y:S05]  /*02d0*/  BSYNC.RECONVERGENT B0 ;  /* 0x0000000000007941 */ /* 0x000fea0003800200 */
.L_x_1:
[----:B------:R-:W0:Y:S04]  /*02e0*/  LDG.E R7, desc[UR36][R6.64] ;  /* 0x0000002406077981 */ /* 0x000e28000c1e1900 */
[----:B------:R-:W2:Y:S01]  /*02f0*/  LDG.E.64 R2, desc[UR36][R2.64] ;  /* 0x0000002402027981 */ /* 0x000ea2000c1e1b00 */
[----:B------:R-:W1:Y:S01]  /*0300*/  LDC.64 R10, c[0x0][0x388] ;  /* 0x0000e200ff0a7b82 */ /* 0x000e620000000a00 */
[----:B------:R-:W-:-:S07]  /*0310*/  MOV R0, 0x0 ;  /* 0x0000000000007802 */ /* 0x000fce0000000f00 */
[----:B------:R3:W4:Y:S01]  /*0320*/  LDC.64 R12, c[0x4][R0] ;  /* 0x01000000000c7b82 */ /* 0x0007220000000a00 */
[----:B0-----:R-:W-:-:S05]  /*0330*/  IMAD.WIDE R8, R7, 0x8, R16 ;  /* 0x0000000807087825 */ /* 0x001fca00078e0210 */
[----:B--2---:R3:W-:Y:S04]  /*0340*/  ST.E.64 desc[UR36][R8.64], R2 ;  /* 0x0000000208007985 */ /* 0x0047e8000c101b24 */
[----:B-1----:R-:W2:Y:S02]  /*0350*/  LDG.E R4, desc[UR36][R10.64] ;  /* 0x000000240a047981 */ /* 0x002ea4000c1e1900 */
[----:B--234-:R-:W-:-:S07]  /*0360*/  IMAD.WIDE R4, R4, 0x8, RZ ;  /* 0x0000000804047825 */ /* 0x01cfce00078e02ff */
[----:B------:R-:W-:-:S07]  /*0370*/  LEPC R20, `(.L_x_3) ;  /* 0x000000001014794e */ /* 0x000fce0000000000 */
[----:B------:R-:W-:Y:S05]  /*0380*/  CALL.ABS.NOINC R12 ;  /* 0x000000000c007343 */ /* 0x000fea0003c00000 */
.L_x_3:
[----:B------:R-:W0:Y:S02]  /*0390*/  LDC.64 R2, c[0x0][0x388] ;  /* 0x0000e200ff027b82 */ /* 0x000e240000000a00 */
[----:B0-----:R-:W2:Y:S06]  /*03a0*/  LDG.E R2, desc[UR36][R2.64] ;  /* 0x0000002402027981 */ /* 0x001eac000c1e1900 */
[----:B------:R-:W0:Y:S01]  /*03b0*/  LDC.64 R24, c[0x0][0x3c8] ;  /* 0x0000f200ff187b82 */ /* 0x000e220000000a00 */
        /* <DEDUP_REMOVED lines=9> */
.L_x_5:
[----:B0-----:R-:W0:Y:S02]  /*0450*/  LDCU.64 UR4, c[0x0][0x380] ;  /* 0x00007000ff0477ac */ /* 0x001e240008000a00 */
[----:B0-----:R-:W-:-:S04]  /*0460*/  IADD3 R2, P0, PT, R9, UR4, RZ ;  /* 0x0000000409027c10 */ /* 0x001fc8000ff1e0ff */
[----:B------:R-:W-:-:S06]  /*0470*/  IADD3.X R3, PT, PT, R11, UR5, RZ, P0, !PT ;  /* 0x000000050b037c10 */ /* 0x000fcc00087fe4ff */
[----:B------:R-:W2:Y:S01]  /*0480*/  LDG.E.U8 R3, desc[UR36][R2.64] ;  /* 0x0000002402037981 */ /* 0x000ea2000c1e1100 */
[----:B------:R-:W-:-:S05]  /*0490*/  IADD3 R6, P0, PT, R4, R9, RZ ;  /* 0x0000000904067210 */ /* 0x000fca0007f1e0ff */
[----:B------:R-:W-:Y:S01]  /*04a0*/  IMAD.X R7, R5, 0x1, R11, P0 ;  /* 0x0000000105077824 */ /* 0x000fe200000e060b */
[----:B------:R-:W-:-:S04]  /*04b0*/  IADD3 R9, P0, PT, R9, 0x1, RZ ;  /* 0x0000000109097810 */ /* 0x000fc80007f1e0ff */
[----:B------:R-:W-:Y:S02]  /*04c0*/  IADD3.X R11, PT, PT, RZ, R11, RZ, P0, !PT ;  /* 0x0000000bff0b7210 */ /* 0x000fe400007fe4ff */
[----:B------:R-:W-:-:S04]  /*04d0*/  ISETP.GE.U32.AND P0, PT, R9, R0, PT ;  /* 0x000000000900720c */ /* 0x000fc80003f06070 */
[----:B------:R-:W-:Y:S01]  /*04e0*/  ISETP.GE.U32.AND.EX P0, PT, R11, R8, PT, P0 ;  /* 0x000000080b00720c */ /* 0x000fe20003f06100 */
[----:B--2---:R0:W-:-:S12]  /*04f0*/  ST.E.U8 desc[UR36][R6.64], R3 ;  /* 0x0000000306007985 */ /* 0x0041d8000c101124 */
[----:B------:R-:W-:Y:S05]  /*0500*/  @!P0 BRA `(.L_x_5) ;  /* 0xfffffffc00d08947 */ /* 0x000fea000383ffff */
[----:B------:R-:W-:Y:S05]  /*0510*/  BSYNC.RECONVERGENT B0 ;  /* 0x0000000000007941 */ /* 0x000fea0003800200 */
.L_x_4:
[----:B------:R-:W2:Y:S01]  /*0520*/  LDG.E.64 R24, desc[UR36][R24.64] ;  /* 0x0000002418187981 */ /* 0x000ea2000c1e1b00 */
[----:B0-----:R-:W0:Y:S03]  /*0530*/  LDC.64 R6, c[0x0][0x3c0] ;  /* 0x0000f000ff067b82 */ /* 0x001e260000000a00 */
[----:B0-----:R-:W3:Y:S01]  /*0540*/  LDG.E.64 R6, desc[UR36][R6.64] ;  /* 0x0000002406067981 */ /* 0x001ee2000c1e1b00 */
[----:B------:R-:W-:Y:S01]  /*0550*/  IMAD.MOV.U32 R2, RZ, RZ, 0x1 ;  /* 0x00000001ff027424 */ /* 0x000fe200078e00ff */
[----:B--2---:R-:W0:Y:S05]  /*0560*/  MUFU.RCP64H R3, R25 ;  /* 0x0000001900037308 */ /* 0x004e2a0000001800 */
[----:B0-----:R-:W-:-:S08]  /*0570*/  DFMA R8, -R24, R2, 1 ;  /* 0x3ff000001808742b */ /* 0x001fd00000000102 */
[----:B------:R-:W-:Y:S01]  /*0580*/  DFMA R8, R8, R8, R8 ;  /* 0x000000080808722b */ /* 0x000fe20000000008 */
[----:B---3--:R-:W-:-:S07]  /*0590*/  FSETP.GEU.AND P1, PT, |R7|, 6.5827683646048100446e-37, PT ;  /* 0x036000000700780b */ /* 0x008fce0003f2e200 */
[----:B------:R-:W-:-:S08]  /*05a0*/  DFMA R8, R2, R8, R2 ;  /* 0x000000080208722b */ /* 0x000fd00000000002 */
[----:B------:R-:W-:-:S08]  /*05b0*/  DFMA R2, -R24, R8, 1 ;  /* 0x3ff000001802742b */ /* 0x000fd00000000108 */
[----:B------:R-:W-:-:S08]  /*05c0*/  DFMA R2, R8, R2, R8 ;  /* 0x000000020802722b */ /* 0x000fd00000000008 */
[----:B------:R-:W-:-:S08]  /*05d0*/  DMUL R8, R6, R2 ;  /* 0x0000000206087228 */ /* 0x000fd00000000000 */
[----:B------:R-:W-:-:S08]  /*05e0*/  DFMA R10, -R24, R8, R6 ;  /* 0x00000008180a722b */ /* 0x000fd00000000106 */
[----:B------:R-:W-:-:S10]  /*05f0*/  DFMA R2, R2, R10, R8 ;  /* 0x0000000a0202722b */ /* 0x000fd40000000008 */
[----:B------:R-:W-:-:S05]  /*0600*/  FFMA R0, RZ, R25, R3 ;  /* 0x00000019ff007223 */ /* 0x000fca0000000003 */
[----:B------:R-:W-:-:S13]  /*0610*/  FSETP.GT.AND P0, PT, |R0|, 1.469367938527859385e-39, PT ;  /* 0x001000000000780b */ /* 0x000fda0003f04200 */
[----:B------:R-:W-:Y:S05]  /*0620*/  @P0 BRA P1, `(.L_x_6) ;  /* 0x0000000000180947 */ /* 0x000fea0000800000 */
[----:B------:R-:W-:Y:S01]  /*0630*/  IMAD.MOV.U32 R8, RZ, RZ, R24 ;  /* 0x000000ffff087224 */ /* 0x000fe200078e0018 */
[----:B------:R-:W-:Y:S01]  /*0640*/  MOV R0, 0x670 ;  /* 0x0000067000007802 */ /* 0x000fe20000000f00 */
[----:B------:R-:W-:-:S07]  /*0650*/  IMAD.MOV.U32 R11, RZ, RZ, R25 ;  /* 0x000000ffff0b7224 */ /* 0x000fce00078e0019 */
[----:B------:R-:W-:Y:S05]  /*0660*/  CALL.REL.NOINC `($__internal_0_$__cuda_sm20_div_rn_f64_full) ;  /* 0x0000004c00647944 */ /* 0x000fea0003c00000 */
[----:B------:R-:W-:Y:S02]  /*0670*/  IMAD.MOV.U32 R2, RZ, RZ, R14 ;  /* 0x000000ffff027224 */ /* 0x000fe400078e000e */
[----:B------:R-:W-:-:S07]  /*0680*/  IMAD.MOV.U32 R3, RZ, RZ, R15 ;  /* 0x000000ffff037224 */ /* 0x000fce00078e000f */
.L_x_6:
[----:B------:R-:W0:Y:S01]  /*0690*/  F2I.F64.TRUNC R18, R2 ;  /* 0x0000000200127311 */ /* 0x000e22000030d100 */
[----:B------:R-:W-:Y:S01]  /*06a0*/  BSSY.RECONVERGENT B1, `(.L_x_7) ;  /* 0x00000fd000017945 */ /* 0x000fe20003800200 */
[----:B0-----:R-:W-:-:S13]  /*06b0*/  ISETP.GE.AND P0, PT, R18, 0x1, PT ;  /* 0x000000011200780c */ /* 0x001fda0003f06270 */
[----:B------:R-:W-:Y:S05]  /*06c0*/  @!P0 BRA `(.L_x_8) ;  /* 0x0000000c00e88947 */ /* 0x000fea0003800000 */
[----:B------:R-:W-:Y:S01]  /*06d0*/  ISETP.NE.AND P0, PT, R18, 0x1, PT ;  /* 0x000000011200780c */ /* 0x000fe20003f05270 */
[----:B------:R-:W-:-:S12]  /*06e0*/  BSSY.RECONVERGENT B2, `(.L_x_9) ;  /* 0x00000a5000027945 */ /* 0x000fd80003800200 */
[----:B------:R-:W-:Y:S05]  /*06f0*/  @!P0 BRA `(.L_x_10) ;  /* 0x00000008008c8947 */ /* 0x000fea0003800000 */
[----:B------:R0:W5:Y:S04]  /*0700*/  LD.E.64 R30, desc[UR36][R4.64+0x8] ;  /* 0x00000824041e7980 */ /* 0x000168000c101b00 */
[----:B------:R0:W5:Y:S04]  /*0710*/  LD.E.64 R2, desc[UR36][R4.64+0x10] ;  /* 0x0000102404027980 */ /* 0x000168000c101b00 */
[----:B------:R0:W5:Y:S01]  /*0720*/  LD.E.64 R28, desc[UR36][R4.64] ;  /* 0x00000024041c7980 */ /* 0x000162000c101b00 */
[----:B------:R-:W-:-:S04]  /*0730*/  LOP3.LUT R26, R18, 0x7ffffffe, RZ, 0xc0, !PT ;  /* 0x7ffffffe121a7812 */ /* 0x000fc800078ec0ff */
[----:B------:R-:W-:-:S07]  /*0740*/  IADD3 R26, PT, PT, -R26, RZ, RZ ;  /* 0x000000ff1a1a7210 */ /* 0x000fce0007ffe1ff */
.L_x_19:
[----:B------:R-:W2:Y:S01]  /*0750*/  LD.E.64 R32, desc[UR36][R16.64] ;  /* 0x0000002410207980 */ /* 0x000ea2000c101b00 */
[----:B-----5:R-:W-:Y:S02]  /*0760*/  DADD R8, -R2, -R30 ;  /* 0x0000000002087229 */ /* 0x020fe4000000091e */
[----:B-12---:R-:W-:-:S08]  /*0770*/  DFMA R6, R24, 0.5, R32 ;  /* 0x3fe000001806782b */ /* 0x006fd00000000020 */
[----:B------:R-:W-:-:S07]  /*0780*/  DFMA R28, R6, R8, R28 ;  /* 0x00000008061c722b */ /* 0x000fce000000001c */
[----:B------:R-:W-:Y:S04]  /*0790*/  ST.E.64 desc[UR36][R4.64], R28 ;  /* 0x0000001c04007985 */ /* 0x000fe8000c101b24 */
[----:B------:R-:W2:Y:S02]  /*07a0*/  LD.E.64 R8, desc[UR36][R16.64+0x8] ;  /* 0x0000082410087980 */ /* 0x000ea4000c101b00 */
[----:B--2---:R-:W-:-:S08]  /*07b0*/  DFMA R8, R8, R30, R28 ;  /* 0x0000001e0808722b */ /* 0x004fd0000000001c */
[----:B------:R-:W-:-:S07]  /*07c0*/  DFMA R30, R6, R8, R30 ;  /* 0x00000008061e722b */ /* 0x000fce000000001e */
[----:B------:R-:W-:Y:S04]  /*07d0*/  ST.E.64 desc[UR36][R4.64+0x8], R30 ;  /* 0x0000081e04007985 */ /* 0x000fe8000c101b24 */
[----:B------:R-:W2:Y:S04]  /*07e0*/  LD.E.64 R10, desc[UR36][R16.64+0x18] ;  /* 0x00001824100a7980 */ /* 0x000ea8000c101b00 */
[----:B------:R-:W3:Y:S01]  /*07f0*/  LD.E.64 R8, desc[UR36][R16.64+0x10] ;  /* 0x0000102410087980 */ /* 0x000ee2000c101b00 */
[----:B--2---:R-:W-:-:S08]  /*0800*/  DADD R10, R28, -R10 ;  /* 0x000000001c0a7229 */ /* 0x004fd0000000080a */
[----:B---3--:R-:W-:-:S08]  /*0810*/  DFMA R8, R10, R2, R8 ;  /* 0x000000020a08722b */ /* 0x008fd00000000008 */
[----:B------:R-:W-:-:S07]  /*0820*/  DFMA R8, R6, R8, R2 ;  /* 0x000000080608722b */ /* 0x000fce0000000002 */
[----:B------:R1:W-:Y:S04]  /*0830*/  ST.E.64 desc[UR36][R4.64+0x10], R8 ;  /* 0x0000100804007985 */ /* 0x0003e8000c101b24 */
[----:B------:R-:W2:Y:S04]  /*0840*/  LD.E.64 R6, desc[UR36][R16.64+0x18] ;  /* 0x0000182410067980 */ /* 0x000ea8000c101b00 */
[----:B------:R-:W3:Y:S01]  /*0850*/  LD.E.64 R2, desc[UR36][R16.64+0x10] ;  /* 0x0000102410027980 */ /* 0x000ee2000c101b00 */
[----:B------:R-:W-:Y:S01]  /*0860*/  DFMA R32, R24, 0.5, -R32 ;  /* 0x3fe000001820782b */ /* 0x000fe20000000820 */
[----:B------:R-:W-:Y:S01]  /*0870*/  BSSY.RECONVERGENT B3, `(.L_x_11) ;  /* 0x000001a000037945 */ /* 0x000fe20003800200 */
[----:B--2---:R-:W-:-:S06]  /*0880*/  DADD R6, R28, -R6 ;  /* 0x000000001c067229 */ /* 0x004fcc0000000806 */
[C---:B---3--:R-:W-:Y:S02]  /*0890*/  DFMA R12, R32.reuse, R2, R8 ;  /* 0x00000002200c722b */ /* 0x048fe40000000008 */
[----:B------:R-:W-:Y:S01]  /*08a0*/  DFMA R14, -R32, R6, 1 ;  /* 0x3ff00000200e742b */ /* 0x000fe20000000106 */
[----:B------:R-:W-:-:S05]  /*08b0*/  IMAD.MOV.U32 R6, RZ, RZ, 0x1 ;  /* 0x00000001ff067424 */ /* 0x000fca00078e00ff */
[----:B------:R-:W2:Y:S02]  /*08c0*/  MUFU.RCP64H R7, R15 ;  /* 0x0000000f00077308 */ /* 0x000ea40000001800 */
[----:B------:R-:W-:Y:S01]  /*08d0*/  FSETP.GEU.AND P1, PT, |R13|, 6.5827683646048100446e-37, PT ;  /* 0x036000000d00780b */ /* 0x000fe20003f2e200 */
[----:B--2---:R-:W-:-:S08]  /*08e0*/  DFMA R10, -R14, R6, 1 ;  /* 0x3ff000000e0a742b */ /* 0x004fd00000000106 */
[----:B------:R-:W-:-:S08]  /*08f0*/  DFMA R10, R10, R10, R10 ;  /* 0x0000000a0a0a722b */ /* 0x000fd0000000000a */
[----:B------:R-:W-:-:S08]  /*0900*/  DFMA R10, R6, R10, R6 ;  /* 0x0000000a060a722b */ /* 0x000fd00000000006 */
[----:B------:R-:W-:-:S08]  /*0910*/  DFMA R6, -R14, R10, 1 ;  /* 0x3ff000000e06742b */ /* 0x000fd0000000010a */
[----:B------:R-:W-:-:S08]  /*0920*/  DFMA R6, R10, R6, R10 ;  /* 0x000000060a06722b */ /* 0x000fd0000000000a */
[----:B------:R-:W-:-:S08]  /*0930*/  DMUL R2, R12, R6 ;  /* 0x000000060c027228 */ /* 0x000fd00000000000 */
[----:B-1----:R-:W-:-:S08]  /*0940*/  DFMA R8, -R14, R2, R12 ;  /* 0x000000020e08722b */ /* 0x002fd0000000010c */
[----:B------:R-:W-:-:S10]  /*0950*/  DFMA R2, R6, R8, R2 ;  /* 0x000000080602722b */ /* 0x000fd40000000002 */
[----:B------:R-:W-:-:S05]  /*0960*/  FFMA R0, RZ, R15, R3 ;  /* 0x0000000fff007223 */ /* 0x000fca0000000003 */
[----:B------:R-:W-:-:S13]  /*0970*/  FSETP.GT.AND P0, PT, |R0|, 1.469367938527859385e-39, PT ;  /* 0x001000000000780b */ /* 0x000fda0003f04200 */
[----:B------:R-:W-:Y:S05]  /*0980*/  @P0 BRA P1, `(.L_x_12) ;  /* 0x0000000000200947 */ /* 0x000fea0000800000 */
[----:B------:R-:W-:Y:S01]  /*0990*/  IMAD.MOV.U32 R6, RZ, RZ, R12 ;  /* 0x000000ffff067224 */ /* 0x000fe200078e000c */
[----:B------:R-:W-:Y:S01]  /*09a0*/  MOV R0, 0x9f0 ;  /* 0x000009f000007802 */ /* 0x000fe20000000f00 */
[----:B------:R-:W-:Y:S02]  /*09b0*/  IMAD.MOV.U32 R7, RZ, RZ, R13 ;  /* 0x000000ffff077224 */ /* 0x000fe400078e000d */
[----:B------:R-:W-:Y:S02]  /*09c0*/  IMAD.MOV.U32 R8, RZ, RZ, R14 ;  /* 0x000000ffff087224 */ /* 0x000fe400078e000e */
[----:B------:R-:W-:-:S07]  /*09d0*/  IMAD.MOV.U32 R11, RZ, RZ, R15 ;  /* 0x000000ffff0b7224 */ /* 0x000fce00078e000f */
[----:B0-----:R-:W-:Y:S05]  /*09e0*/  CALL.REL.NOINC `($__internal_0_$__cuda_sm20_div_rn_f64_full) ;  /* 0x0000004800847944 */ /* 0x001fea0003c00000 */
[----:B------:R-:W-:Y:S01]  /*09f0*/  MOV R2, R14 ;  /* 0x0000000e00027202 */ /* 0x000fe20000000f00 */
[----:B------:R-:W-:-:S07]  /*0a00*/  IMAD.MOV.U32 R3, RZ, RZ, R15 ;  /* 0x000000ffff037224 */ /* 0x000fce00078e000f */
.L_x_12:
[----:B------:R-:W-:Y:S05]  /*0a10*/  BSYNC.RECONVERGENT B3 ;  /* 0x0000000000037941 */ /* 0x000fea0003800200 */
.L_x_11:
[----:B------:R1:W-:Y:S04]  /*0a20*/  ST.E.64 desc[UR36][R4.64+0x10], R2 ;  /* 0x0000100204007985 */ /* 0x0003e8000c101b24 */
[----:B------:R-:W2:Y:S01]  /*0a30*/  LD.E.64 R6, desc[UR36][R16.64+0x8] ;  /* 0x0000082410067980 */ /* 0x000ea2000c101b00 */
[C---:B------:R-:W-:Y:S01]  /*0a40*/  DFMA R30, R32.reuse, R28, R30 ;  /* 0x0000001c201e722b */ /* 0x040fe2000000001e */
[----:B------:R-:W-:Y:S09]  /*0a50*/  BSSY.RECONVERGENT B3, `(.L_x_13) ;  /* 0x0000018000037945 */ /* 0x000ff20003800200 */
[----:B------:R-:W-:Y:S01]  /*0a60*/  FSETP.GEU.AND P1, PT, |R31|, 6.5827683646048100446e-37, PT ;  /* 0x036000001f00780b */ /* 0x000fe20003f2e200 */
[----:B--2---:R-:W-:Y:S01]  /*0a70*/  DFMA R12, -R32, R6, 1 ;  /* 0x3ff00000200c742b */ /* 0x004fe20000000106 */
[----:B------:R-:W-:-:S05]  /*0a80*/  IMAD.MOV.U32 R6, RZ, RZ, 0x1 ;  /* 0x00000001ff067424 */ /* 0x000fca00078e00ff */
[----:B------:R-:W2:Y:S02]  /*0a90*/  MUFU.RCP64H R7, R13 ;  /* 0x0000000d00077308 */ /* 0x000ea40000001800 */
[----:B--2---:R-:W-:-:S08]  /*0aa0*/  DFMA R8, -R12, R6, 1 ;  /* 0x3ff000000c08742b */ /* 0x004fd00000000106 */
[----:B------:R-:W-:-:S08]  /*0ab0*/  DFMA R8, R8, R8, R8 ;  /* 0x000000080808722b */ /* 0x000fd00000000008 */
        /* <DEDUP_REMOVED lines=8> */
[----:B-1----:R-:W-:Y:S05]  /*0b40*/  @P0 BRA P1, `(.L_x_14) ;  /* 0x0000000000200947 */ /* 0x002fea0000800000 */
[----:B------:R-:W-:Y:S01]  /*0b50*/  IMAD.MOV.U32 R6, RZ, RZ, R30 ;  /* 0x000000ffff067224 */ /* 0x000fe200078e001e */
[----:B------:R-:W-:Y:S01]  /*0b60*/  MOV R11, R13 ;  /* 0x0000000d000b7202 */ /* 0x000fe20000000f00 */
[----:B------:R-:W-:Y:S01]  /*0b70*/  IMAD.MOV.U32 R7, RZ, RZ, R31 ;  /* 0x000000ffff077224 */ /* 0x000fe200078e001f */
[----:B------:R-:W-:Y:S01]  /*0b80*/  MOV R0, 0xbb0 ;  /* 0x00000bb000007802 */ /* 0x000fe20000000f00 */
[----:B------:R-:W-:-:S07]  /*0b90*/  IMAD.MOV.U32 R8, RZ, RZ, R12 ;  /* 0x000000ffff087224 */ /* 0x000fce00078e000c */
[----:B0-----:R-:W-:Y:S05]  /*0ba0*/  CALL.REL.NOINC `($__internal_0_$__cuda_sm20_div_rn_f64_full) ;  /* 0x0000004800147944 */ /* 0x001fea0003c00000 */
[----:B------:R-:W-:Y:S02]  /*0bb0*/  IMAD.MOV.U32 R6, RZ, RZ, R14 ;  /* 0x000000ffff067224 */ /* 0x000fe400078e000e */
[----:B------:R-:W-:-:S07]  /*0bc0*/  IMAD.MOV.U32 R7, RZ, RZ, R15 ;  /* 0x000000ffff077224 */ /* 0x000fce00078e000f */
.L_x_14:
[----:B------:R-:W-:Y:S05]  /*0bd0*/  BSYNC.RECONVERGENT B3 ;  /* 0x0000000000037941 */ /* 0x000fea0003800200 */
.L_x_13:
[----:B------:R-:W-:Y:S01]  /*0be0*/  DADD R8, -R6, -R2 ;  /* 0x0000000006087229 */ /* 0x000fe20000000902 */
[----:B------:R1:W-:Y:S07]  /*0bf0*/  ST.E.64 desc[UR36][R4.64+0x8], R6 ;  /* 0x0000080604007985 */ /* 0x0003ee000c101b24 */
[----:B------:R-:W-:-:S07]  /*0c00*/  DFMA R32, R32, R8, R28 ;  /* 0x000000082020722b */ /* 0x000fce000000001c */
[----:B------:R2:W-:Y:S04]  /*0c10*/  ST.E.64 desc[UR36][R4.64], R32 ;  /* 0x0000002004007985 */ /* 0x0005e8000c101b24 */
[----:B------:R-:W3:Y:S02]  /*0c20*/  LD.E.64 R10, desc[UR36][R16.64] ;  /* 0x00000024100a7980 */ /* 0x000ee4000c101b00 */
[----:B---3--:R-:W-:-:S08]  /*0c30*/  DFMA R12, R24, 0.5, R10 ;  /* 0x3fe00000180c782b */ /* 0x008fd0000000000a */
[----:B------:R-:W-:-:S07]  /*0c40*/  DFMA R28, R8, R12, R32 ;  /* 0x0000000c081c722b */ /* 0x000fce0000000020 */
[----:B------:R-:W-:Y:S04]  /*0c50*/  ST.E.64 desc[UR36][R4.64], R28 ;  /* 0x0000001c04007985 */ /* 0x000fe8000c101b24 */
[----:B------:R-:W3:Y:S02]  /*0c60*/  LD.E.64 R8, desc[UR36][R16.64+0x8] ;  /* 0x0000082410087980 */ /* 0x000ee4000c101b00 */
[----:B---3--:R-:W-:-:S08]  /*0c70*/  DFMA R8, R8, R6, R28 ;  /* 0x000000060808722b */ /* 0x008fd0000000001c */
[----:B------:R-:W-:-:S07]  /*0c80*/  DFMA R30, R12, R8, R6 ;  /* 0x000000080c1e722b */ /* 0x000fce0000000006 */
[----:B------:R-:W-:Y:S04]  /*0c90*/  ST.E.64 desc[UR36][R4.64+0x8], R30 ;  /* 0x0000081e04007985 */ /* 0x000fe8000c101b24 */
[----:B------:R-:W3:Y:S04]  /*0ca0*/  LD.E.64 R8, desc[UR36][R16.64+0x18] ;  /* 0x0000182410087980 */ /* 0x000ee8000c101b00 */
[----:B-1----:R-:W4:Y:S01]  /*0cb0*/  LD.E.64 R6, desc[UR36][R16.64+0x10] ;  /* 0x0000102410067980 */ /* 0x002f22000c101b00 */
[----:B---3--:R-:W-:-:S08]  /*0cc0*/  DADD R8, R28, -R8 ;  /* 0x000000001c087229 */ /* 0x008fd00000000808 */
[----:B----4-:R-:W-:-:S08]  /*0cd0*/  DFMA R6, R8, R2, R6 ;  /* 0x000000020806722b */ /* 0x010fd00000000006 */
[----:B------:R-:W-:-:S07]  /*0ce0*/  DFMA R6, R12, R6, R2 ;  /* 0x000000060c06722b */ /* 0x000fce0000000002 */
[----:B------:R1:W-:Y:S04]  /*0cf0*/  ST.E.64 desc[UR36][R4.64+0x10], R6 ;  /* 0x0000100604007985 */ /* 0x0003e8000c101b24 */
[----:B------:R-:W3:Y:S04]  /*0d00*/  LD.E.64 R8, desc[UR36][R16.64+0x18] ;  /* 0x0000182410087980 */ /* 0x000ee8000c101b00 */
[----:B------:R-:W4:Y:S01]  /*0d10*/  LD.E.64 R2, desc[UR36][R16.64+0x10] ;  /* 0x0000102410027980 */ /* 0x000f22000c101b00 */
[----:B--2---:R-:W-:Y:S01]  /*0d20*/  DFMA R32, R24, 0.5, -R10 ;  /* 0x3fe000001820782b */ /* 0x004fe2000000080a */
[----:B------:R-:W-:Y:S01]  /*0d30*/  BSSY.RECONVERGENT B3, `(.L_x_15) ;  /* 0x000001a000037945 */ /* 0x000fe20003800200 */
[----:B---3--:R-:W-:-:S06]  /*0d40*/  DADD R8, R28, -R8 ;  /* 0x000000001c087229 */ /* 0x008fcc0000000808 */
[C---:B----4-:R-:W-:Y:S02]  /*0d50*/  DFMA R12, R32.reuse, R2, R6 ;  /* 0x00000002200c722b */ /* 0x050fe40000000006 */
        /* <DEDUP_REMOVED lines=23> */
.L_x_16:
[----:B------:R-:W-:Y:S05]  /*0ed0*/  BSYNC.RECONVERGENT B3 ;  /* 0x0000000000037941 */ /* 0x000fea0003800200 */
.L_x_15:
        /* <DEDUP_REMOVED lines=27> */
.L_x_18:
[----:B------:R-:W-:Y:S05]  /*1090*/  BSYNC.RECONVERGENT B3 ;  /* 0x0000000000037941 */ /* 0x000fea0003800200 */
.L_x_17:
[----:B------:R-:W-:Y:S01]  /*10a0*/  DADD R8, -R2, -R6 ;  /* 0x0000000002087229 */ /* 0x000fe20000000906 */
[----:B------:R1:W-:Y:S01]  /*10b0*/  ST.E.64 desc[UR36][R4.64+0x8], R6 ;  /* 0x0000080604007985 */ /* 0x0003e2000c101b24 */
[----:B------:R-:W-:Y:S01]  /*10c0*/  VIADD R26, R26, 0x2 ;  /* 0x000000021a1a7836 */ /* 0x000fe20000000000 */
[----:B------:R-:W-:Y:S01]  /*10d0*/  MOV R30, R6 ;  /* 0x00000006001e7202 */ /* 0x000fe20000000f00 */
[----:B------:R-:W-:-:S03]  /*10e0*/  IMAD.MOV.U32 R31, RZ, RZ, R7 ;  /* 0x000000ffff1f7224 */ /* 0x000fc600078e0007 */
[----:B------:R-:W-:Y:S01]  /*10f0*/  ISETP.NE.AND P0, PT, R26, RZ, PT ;  /* 0x000000ff1a00720c */ /* 0x000fe20003f05270 */
[----:B------:R-:W-:-:S07]  /*1100*/  DFMA R28, R32, R8, R28 ;  /* 0x00000008201c722b */ /* 0x000fce000000001c */
[----:B------:R1:W-:Y:S05]  /*1110*/  ST.E.64 desc[UR36][R4.64], R28 ;  /* 0x0000001c04007985 */ /* 0x0003ea000c101b24 */
[----:B------:R-:W-:Y:S05]  /*1120*/  @P0 BRA `(.L_x_19) ;  /* 0xfffffff400880947 */ /* 0x000fea000383ffff */
.L_x_10:
[----:B------:R-:W-:Y:S05]  /*1130*/  BSYNC.RECONVERGENT B2 ;  /* 0x0000000000027941 */ /* 0x000fea0003800200 */
.L_x_9:
[----:B------:R-:W-:-:S04]  /*1140*/  LOP3.LUT R18, R18, 0x1, RZ, 0xc0, !PT ;  /* 0x0000000112127812 */ /* 0x000fc800078ec0ff */
[----:B------:R-:W-:-:S13]  /*1150*/  ISETP.NE.U32.AND P0, PT, R18, 0x1, PT ;  /* 0x000000011200780c */ /* 0x000fda0003f05070 */
[----:B------:R-:W-:Y:S05]  /*1160*/  @P0 BRA `(.L_x_8) ;  /* 0x0000000400400947 */ /* 0x000fea0003800000 */
[----:B------:R-:W2:Y:S04]  /*1170*/  LD.E.64 R2, desc[UR36][R16.64] ;  /* 0x0000002410027980 */ /* 0x000ea8000c101b00 */
[----:B-1----:R-:W3:Y:S04]  /*1180*/  LD.E.64 R28, desc[UR36][R4.64+0x8] ;  /* 0x00000824041c7980 */ /* 0x002ee8000c101b00 */
[----:B------:R-:W3:Y:S04]  /*1190*/  LD.E.64 R8, desc[UR36][R4.64+0x10] ;  /* 0x0000102404087980 */ /* 0x000ee8000c101b00 */
[----:B------:R-:W4:Y:S01]  /*11a0*/  LD.E.64 R10, desc[UR36][R4.64] ;  /* 0x00000024040a7980 */ /* 0x000f22000c101b00 */
[----:B--2---:R-:W-:-:S02]  /*11b0*/  DFMA R6, R24, 0.5, R2 ;  /* 0x3fe000001806782b */ /* 0x004fc40000000002 */
[----:B---3--:R-:W-:-:S08]  /*11c0*/  DADD R26, -R28, -R8 ;  /* 0x000000001c1a7229 */ /* 0x008fd00000000908 */
[----:B----4-:R-:W-:-:S07]  /*11d0*/  DFMA R26, R6, R26, R10 ;  /* 0x0000001a061a722b */ /* 0x010fce000000000a */
        /* <DEDUP_REMOVED lines=12> */
[----:B------:R-:W1:Y:S01]  /*12a0*/  LD.E.64 R6, desc[UR36][R16.64+0x10] ;  /* 0x0000102410067980 */ /* 0x000e62000c101b00 */
[----:B------:R-:W-:Y:S01]  /*12b0*/  DFMA R24, R24, 0.5, -R2 ;  /* 0x3fe000001818782b */ /* 0x000fe20000000802 */
[----:B------:R-:W-:Y:S01]  /*12c0*/  BSSY.RECONVERGENT B2, `(.L_x_20) ;  /* 0x000001a000027945 */ /* 0x000fe20003800200 */
[----:B------:R-:W-:Y:S01]  /*12d0*/  IMAD.MOV.U32 R2, RZ, RZ, 0x1 ;  /* 0x00000001ff027424 */ /* 0x000fe200078e00ff */
[----:B--2---:R-:W-:-:S05]  /*12e0*/  DADD R8, R26, -R8 ;  /* 0x000000001a087229 */ /* 0x004fca0000000808 */
[----:B-1----:R-:W-:-:S03]  /*12f0*/  DFMA R10, R24, R6, R10 ;  /* 0x00000006180a722b */ /* 0x002fc6000000000a */
[----:B------:R-:W-:-:S06]  /*1300*/  DFMA R12, -R24, R8, 1 ;  /* 0x3ff00000180c742b */ /* 0x000fcc0000000108 */
[----:B------:R-:W1:Y:S01]  /*1310*/  MUFU.RCP64H R3, R13 ;  /* 0x0000000d00037308 */ /* 0x000e620000001800 */
[----:B------:R-:W-:Y:S01]  /*1320*/  FSETP.GEU.AND P1, PT, |R11|, 6.5827683646048100446e-37, PT ;  /* 0x036000000b00780b */ /* 0x000fe20003f2e200 */
[----:B-1----:R-:W-:-:S08]  /*1330*/  DFMA R8, -R12, R2, 1 ;  /* 0x3ff000000c08742b */ /* 0x002fd00000000102 */
        /* <DEDUP_REMOVED lines=18> */
.L_x_21:
[----:B------:R-:W-:Y:S05]  /*1460*/  BSYNC.RECONVERGENT B2 ;  /* 0x0000000000027941 */ /* 0x000fea0003800200 */
.L_x_20:
        /* <DEDUP_REMOVED lines=27> */
.L_x_23:
[----:B------:R-:W-:Y:S05]  /*1620*/  BSYNC.RECONVERGENT B2 ;  /* 0x0000000000027941 */ /* 0x000fea0003800200 */
.L_x_22:
[----:B------:R-:W-:Y:S01]  /*1630*/  DADD R2, -R6, -R2 ;  /* 0x0000000006027229 */ /* 0x000fe20000000902 */
[----:B------:R2:W-:Y:S07]  /*1640*/  ST.E.64 desc[UR36][R4.64+0x8], R6 ;  /* 0x0000080604007985 */ /* 0x0005ee000c101b24 */
[----:B------:R-:W-:-:S07]  /*1650*/  DFMA R2, R24, R2, R26 ;  /* 0x000000021802722b */ /* 0x000fce000000001a */
[----:B------:R2:W-:Y:S04]  /*1660*/  ST.E.64 desc[UR36][R4.64], R2 ;  /* 0x0000000204007985 */ /* 0x0005e8000c101b24 */
.L_x_8:
[----:B------:R-:W-:Y:S05]  /*1670*/  BSYNC.RECONVERGENT B1 ;  /* 0x0000000000017941 */ /* 0x000fea0003800200 */
.L_x_7:
[----:B------:R-:W3:Y:S02]  /*1680*/  LDC.64 R24, c[0x0][0x3e0] ;  /* 0x0000f800ff187b82 */ /* 0x000ee40000000a00 */
[----:B---3--:R-:W3:Y:S06]  /*1690*/  LDG.E.64 R24, desc[UR36][R24.64] ;  /* 0x0000002418187981 */ /* 0x008eec000c1e1b00 */
[----:B------:R-:W4:Y:S08]  /*16a0*/  LDC.64 R26, c[0x0][0x3d8] ;  /* 0x0000f600ff1a7b82 */ /* 0x000f300000000a00 */
[----:B-1----:R-:W1:Y:S01]  /*16b0*/  LDC.64 R28, c[0x0][0x3d0] ;  /* 0x0000f400ff1c7b82 */ /* 0x002e620000000a00 */
[----:B----4-:R-:W4:Y:S04]  /*16c0*/  LDG.E.64 R26, desc[UR36][R26.64] ;  /* 0x000000241a1a7981 */ /* 0x010f28000c1e1b00 */
[----:B-1----:R-:W4:Y:S01]  /*16d0*/  LDG.E.64 R28, desc[UR36][R28.64] ;  /* 0x000000241c1c7981 */ /* 0x002f22000c1e1b00 */
[----:B--2---:R-:W-:Y:S01]  /*16e0*/  IMAD.MOV.U32 R2, RZ, RZ, 0x1 ;  /* 0x00000001ff027424 */ /* 0x004fe200078e00ff */
[----:B---3--:R-:W1:Y:S05]  /*16f0*/  MUFU.RCP64H R3, R25 ;  /* 0x0000001900037308 */ /* 0x008e6a0000001800 */
[----:B-1----:R-:W-:-:S08]  /*1700*/  DFMA R6, -R24, R2, 1 ;  /* 0x3ff000001806742b */ /* 0x002fd00000000102 */
[----:B------:R-:W-:-:S08]  /*1710*/  DFMA R6, R6, R6, R6 ;  /* 0x000000060606722b */ /* 0x000fd00000000006 */
[----:B------:R-:W-:Y:S02]  /*1720*/  DFMA R2, R2, R6, R2 ;  /* 0x000000060202722b */ /* 0x000fe40000000002 */
[----:B----4-:R-:W-:-:S06]  /*1730*/  DADD R6, R26, -R28 ;  /* 0x000000001a067229 */ /* 0x010fcc000000081c */
[----:B------:R-:W-:-:S04]  /*1740*/  DFMA R8, -R24, R2, 1 ;  /* 0x3ff000001808742b */ /* 0x000fc80000000102 */
[----:B------:R-:W-:-:S04]  /*1750*/  FSETP.GEU.AND P1, PT, |R7|, 6.5827683646048100446e-37, PT ;  /* 0x036000000700780b */ /* 0x000fc80003f2e200 */
        /* <DEDUP_REMOVED lines=8> */
[----:B------:R-:W-:Y:S02]  /*17e0*/  MOV R11, R25 ;  /* 0x00000019000b7202 */ /* 0x000fe40000000f00 */
[----:B------:R-:W-:-:S07]  /*17f0*/  MOV R0, 0x1810 ;  /* 0x0000181000007802 */ /* 0x000fce0000000f00 */
[----:B0-----:R-:W-:Y:S05]  /*1800*/  CALL.REL.NOINC `($__internal_0_$__cuda_sm20_div_rn_f64_full) ;  /* 0x0000003800fc7944 */ /* 0x001fea0003c00000 */
[----:B------:R-:W-:Y:S02]  /*1810*/  IMAD.MOV.U32 R2, RZ, RZ, R14 ;  /* 0x000000ffff027224 */ /* 0x000fe400078e000e */
[----:B------:R-:W-:-:S07]  /*1820*/  IMAD.MOV.U32 R3, RZ, RZ, R15 ;  /* 0x000000ffff037224 */ /* 0x000fce00078e000f */
.L_x_24:
[----:B------:R-:W1:Y:S08]  /*1830*/  LDC.64 R10, c[0x0][0x3c8] ;  /* 0x0000f200ff0a7b82 */ /* 0x000e700000000a00 */
[----:B------:R-:W2:Y:S08]  /*1840*/  LDC.64 R8, c[0x0][0x3b8] ;  /* 0x0000ee00ff087b82 */ /* 0x000eb00000000a00 */
[----:B------:R-:W3:Y:S01]  /*1850*/  LDC.64 R30, c[0x0][0x3f8] ;  /* 0x0000fe00ff1e7b82 */ /* 0x000ee20000000a00 */
[----:B-1----:R-:W4:Y:S04]  /*1860*/  LDG.E.64 R10, desc[UR36][R10.64] ;  /* 0x000000240a0a7981 */ /* 0x002f28000c1e1b00 */
[----:B--2---:R-:W2:Y:S03]  /*1870*/  LDG.E.64 R8, desc[UR36][R8.64] ;  /* 0x0000002408087981 */ /* 0x004ea6000c1e1b00 */
[----:B------:R-:W1:Y:S01]  /*1880*/  LDC.64 R6, c[0x0][0x3b0] ;  /* 0x0000ec00ff067b82 */ /* 0x000e620000000a00 */
[----:B---3--:R-:W-:-:S06]  /*1890*/  IMAD.WIDE R30, R19, 0x8, R30 ;  /* 0x00000008131e7825 */ /* 0x008fcc00078e021e */
[----:B------:R-:W5:Y:S01]  /*18a0*/  LDG.E.64 R30, desc[UR36][R30.64] ;  /* 0x000000241e1e7981 */ /* 0x000f62000c1e1b00 */
[----:B------:R-:W-:-:S03]  /*18b0*/  IMAD.MOV.U32 R12, RZ, RZ, 0x1 ;  /* 0x00000001ff0c7424 */ /* 0x000fc600078e00ff */
[----:B-1----:R1:W5:Y:S01]  /*18c0*/  LDG.E R33, desc[UR36][R6.64] ;  /* 0x0000002406217981 */ /* 0x002362000c1e1900 */
[----:B------:R3:W0:Y:S08]  /*18d0*/  F2I.F64.CEIL R18, R2 ;  /* 0x0000000200127311 */ /* 0x0006300000309100 */
[----:B----4-:R-:W4:Y:S02]  /*18e0*/  MUFU.RCP64H R13, R11 ;  /* 0x0000000b000d7308 */ /* 0x010f240000001800 */
[----:B----4-:R-:W-:-:S08]  /*18f0*/  DFMA R14, -R10, R12, 1 ;  /* 0x3ff000000a0e742b */ /* 0x010fd0000000010c */
[----:B------:R-:W-:-:S08]  /*1900*/  DFMA R14, R14, R14, R14 ;  /* 0x0000000e0e0e722b */ /* 0x000fd0000000000e */
[----:B------:R-:W-:-:S08]  /*1910*/  DFMA R14, R12, R14, R12 ;  /* 0x0000000e0c0e722b */ /* 0x000fd0000000000c */
[----:B------:R-:W-:-:S08]  /*1920*/  DFMA R12, -R10, R14, 1 ;  /* 0x3ff000000a0c742b */ /* 0x000fd0000000010e */
[----:B------:R-:W-:-:S08]  /*1930*/  DFMA R12, R14, R12, R14 ;  /* 0x0000000c0e0c722b */ /* 0x000fd0000000000e */
[----:B--2---:R-:W-:-:S08]  /*1940*/  DMUL R14, R8, R12 ;  /* 0x0000000c080e7228 */ /* 0x004fd00000000000 */
[----:B------:R-:W-:-:S08]  /*1950*/  DFMA R20, -R10, R14, R8 ;  /* 0x0000000e0a14722b */ /* 0x000fd00000000108 */
[----:B-1----:R-:W-:Y:S01]  /*1960*/  DFMA R6, R12, R20, R14 ;  /* 0x000000140c06722b */ /* 0x002fe2000000000e */
[----:B------:R-:W-:-:S09]  /*1970*/  FSETP.GEU.AND P1, PT, |R9|, 6.5827683646048100446e-37, PT ;  /* 0x036000000900780b */ /* 0x000fd20003f2e200 */
[----:B------:R-:W-:-:S05]  /*1980*/  FFMA R0, RZ, R11, R7 ;  /* 0x0000000bff007223 */ /* 0x000fca0000000007 */
[----:B------:R-:W-:-:S13]  /*1990*/  FSETP.GT.AND P0, PT, |R0|, 1.469367938527859385e-39, PT ;  /* 0x001000000000780b */ /* 0x000fda0003f04200 */
[----:B0--3--:R-:W-:Y:S05]  /*19a0*/  @P0 BRA P1, `(.L_x_25) ;  /* 0x00000000001c0947 */ /* 0x009fea0000800000 */
[----:B------:R-:W-:Y:S01]  /*19b0*/  IMAD.MOV.U32 R6, RZ, RZ, R8 ;  /* 0x000000ffff067224 */ /* 0x000fe200078e0008 */
[----:B------:R-:W-:Y:S01]  /*19c0*/  MOV R8, R10 ;  /* 0x0000000a00087202 */ /* 0x000fe20000000f00 */
[----:B------:R-:W-:Y:S01]  /*19d0*/  IMAD.MOV.U32 R7, RZ, RZ, R9 ;  /* 0x000000ffff077224 */ /* 0x000fe200078e0009 */
[----:B------:R-:W-:-:S07]  /*19e0*/  MOV R0, 0x1a00 ;  /* 0x00001a0000007802 */ /* 0x000fce0000000f00 */
[----:B-----5:R-:W-:Y:S05]  /*19f0*/  CALL.REL.NOINC `($__internal_0_$__cuda_sm20_div_rn_f64_full) ;  /* 0x0000003800807944 */ /* 0x020fea0003c00000 */
[----:B------:R-:W-:Y:S02]  /*1a00*/  IMAD.MOV.U32 R6, RZ, RZ, R14 ;  /* 0x000000ffff067224 */ /* 0x000fe400078e000e */
[----:B------:R-:W-:-:S07]  /*1a10*/  IMAD.MOV.U32 R7, RZ, RZ, R15 ;  /* 0x000000ffff077224 */ /* 0x000fce00078e000f */
.L_x_25:
[----:B-----5:R-:W-:-:S05]  /*1a20*/  IMAD.WIDE R32, R33, 0x8, R4 ;  /* 0x0000000821207825 */ /* 0x020fca00078e0204 */
[----:B------:R0:W5:Y:S01]  /*1a30*/  LD.E.64 R34, desc[UR36][R32.64] ;  /* 0x0000002420227980 */ /* 0x000162000c101b00 */
[----:B------:R-:W-:Y:S01]  /*1a40*/  ISETP.GE.AND P0, PT, R18, 0x1, PT ;  /* 0x000000011200780c */ /* 0x000fe20003f06270 */
[----:B------:R0:W1:Y:S01]  /*1a50*/  F2I.F64.TRUNC R36, R6 ;  /* 0x0000000600247311 */ /* 0x000062000030d100 */
[----:B------:R-:W-:Y:S11]  /*1a60*/  BSSY.RECONVERGENT B0, `(.L_x_26) ;  /* 0x0000048000007945 */ /* 0x000ff60003800200 */
[----:B0-----:R-:W-:Y:S05]  /*1a70*/  @!P0 BRA `(.L_x_27) ;  /* 0x0000000400188947 */ /* 0x001fea0003800000 */
[C---:B------:R-:W-:Y:S01]  /*1a80*/  ISETP.GE.U32.AND P0, PT, R18.reuse, 0x10, PT ;  /* 0x000000101200780c */ /* 0x040fe20003f06070 */
[----:B------:R-:W-:Y:S01]  /*1a90*/  BSSY.RECONVERGENT B1, `(.L_x_28) ;  /* 0x0000020000017945 */ /* 0x000fe20003800200 */
[----:B------:R-:W-:Y:S01]  /*1aa0*/  LOP3.LUT R8, R18, 0xf, RZ, 0xc0, !PT ;  /* 0x0000000f12087812 */ /* 0x000fe200078ec0ff */
[----:B------:R-:W-:-:S03]  /*1ab0*/  IMAD.MOV.U32 R7, RZ, RZ, RZ ;  /* 0x000000ffff077224 */ /* 0x000fc600078e00ff */
[----:B------:R-:W-:-:S07]  /*1ac0*/  ISETP.NE.AND P1, PT, R8, RZ, PT ;  /* 0x000000ff0800720c */ /* 0x000fce0003f25270 */
[----:B------:R-:W-:Y:S06]  /*1ad0*/  @!P0 BRA `(.L_x_29) ;  /* 0x00000000006c8947 */ /* 0x000fec0003800000 */
[----:B------:R-:W-:Y:S02]  /*1ae0*/  IADD3 R6, P0, PT, R30, 0x40, RZ ;  /* 0x000000401e067810 */ /* 0x000fe40007f1e0ff */
[----:B------:R-:W-:-:S03]  /*1af0*/  LOP3.LUT R7, R18, 0x7ffffff0, RZ, 0xc0, !PT ;  /* 0x7ffffff012077812 */ /* 0x000fc600078ec0ff */
[----:B------:R-:W-:Y:S02]  /*1b00*/  IMAD.X R9, RZ, RZ, R31, P0 ;  /* 0x000000ffff097224 */ /* 0x000fe400000e061f */
[----:B------:R-:W-:-:S07]  /*1b10*/  IMAD.MOV R0, RZ, RZ, -R7 ;  /* 0x000000ffff007224 */ /* 0x000fce00078e0a07 */
.L_x_30:
[----:B0-----:R-:W-:Y:S01]  /*1b20*/  MOV R2, R6 ;  /* 0x0000000600027202 */ /* 0x001fe20000000f00 */
[----:B------:R-:W-:Y:S02]  /*1b30*/  IMAD.MOV.U32 R3, RZ, RZ, R9 ;  /* 0x000000ffff037224 */ /* 0x000fe400078e0009 */
[----:B------:R-:W-:Y:S01]  /*1b40*/  VIADD R0, R0, 0x10 ;  /* 0x0000001000007836 */ /* 0x000fe20000000000 */
[----:B------:R-:W-:Y:S02]  /*1b50*/  IADD3 R6, P2, PT, R2, 0x80, RZ ;  /* 0x0000008002067810 */ /* 0x000fe40007f5e0ff */
[----:B------:R0:W-:Y:S02]  /*1b60*/  ST.E.64 desc[UR36][R2.64+-0x40], RZ ;  /* 0xffffc0ff02007985 */ /* 0x0001e4000c101b24 */
[----:B------:R-:W-:Y:S01]  /*1b70*/  ISETP.NE.AND P0, PT, R0, RZ, PT ;  /* 0x000000ff0000720c */ /* 0x000fe20003f05270 */
[----:B------:R-:W-:Y:S01]  /*1b80*/  IMAD.X R9, RZ, RZ, R3, P2 ;  /* 0x000000ffff097224 */ /* 0x000fe200010e0603 */
[----:B------:R0:W-:Y:S04]  /*1b90*/  ST.E.64 desc[UR36][R2.64+-0x38], RZ ;  /* 0xffffc8ff02007985 */ /* 0x0001e8000c101b24 */
        /* <DEDUP_REMOVED lines=13> */
[----:B------:R0:W-:Y:S01]  /*1c70*/  ST.E.64 desc[UR36][R2.64+0x38], RZ ;  /* 0x000038ff02007985 */ /* 0x0001e2000c101b24 */
[----:B------:R-:W-:Y:S05]  /*1c80*/  @P0 BRA `(.L_x_30) ;  /* 0xfffffffc00a40947 */ /* 0x000fea000383ffff */
.L_x_29:
[----:B------:R-:W-:Y:S05]  /*1c90*/  BSYNC.RECONVERGENT B1 ;  /* 0x0000000000017941 */ /* 0x000fea0003800200 */
.L_x_28:
[----:B------:R-:W-:Y:S05]  /*1ca0*/  @!P1 BRA `(.L_x_27) ;  /* 0x00000000008c9947 */ /* 0x000fea0003800000 */
[----:B------:R-:W-:Y:S01]  /*1cb0*/  ISETP.GE.U32.AND P0, PT, R8, 0x8, PT ;  /* 0x000000080800780c */ /* 0x000fe20003f06070 */
[----:B------:R-:W-:Y:S01]  /*1cc0*/  BSSY.RECONVERGENT B1, `(.L_x_31) ;  /* 0x000000e000017945 */ /* 0x000fe20003800200 */
[----:B------:R-:W-:-:S04]  /*1cd0*/  LOP3.LUT R0, R18, 0x7, RZ, 0xc0, !PT ;  /* 0x0000000712007812 */ /* 0x000fc800078ec0ff */
[----:B------:R-:W-:-:S07]  /*1ce0*/  ISETP.NE.AND P1, PT, R0, RZ, PT ;  /* 0x000000ff0000720c */ /* 0x000fce0003f25270 */
[----:B------:R-:W-:Y:S06]  /*1cf0*/  @!P0 BRA `(.L_x_32) ;  /* 0x0000000000288947 */ /* 0x000fec0003800000 */
[----:B0-----:R-:W-:-:S04]  /*1d00*/  IMAD.WIDE.U32 R2, R7, 0x8, R30 ;  /* 0x0000000807027825 */ /* 0x001fc800078e001e */
[----:B------:R-:W-:Y:S01]  /*1d10*/  VIADD R7, R7, 0x8 ;  /* 0x0000000807077836 */ /* 0x000fe20000000000 */
[----:B------:R2:W-:Y:S04]  /*1d20*/  ST.E.64 desc[UR36][R2.64], RZ ;  /* 0x000000ff02007985 */ /* 0x0005e8000c101b24 */
[----:B------:R2:W-:Y:S04]  /*1d30*/  ST.E.64 desc[UR36][R2.64+0x8], RZ ;  /* 0x000008ff02007985 */ /* 0x0005e8000c101b24 */
[----:B------:R2:W-:Y:S04]  /*1d40*/  ST.E.64 desc[UR36][R2.64+0x10], RZ ;  /* 0x000010ff02007985 */ /* 0x0005e8000c101b24 */
[----:B------:R2:W-:Y:S04]  /*1d50*/  ST.E.64 desc[UR36][R2.64+0x18], RZ ;  /* 0x000018ff02007985 */ /* 0x0005e8000c101b24 */
[----:B------:R2:W-:Y:S04]  /*1d60*/  ST.E.64 desc[UR36][R2.64+0x20], RZ ;  /* 0x000020ff02007985 */ /* 0x0005e8000c101b24 */
[----:B------:R2:W-:Y:S04]  /*1d70*/  ST.E.64 desc[UR36][R2.64+0x28], RZ ;  /* 0x000028ff02007985 */ /* 0x0005e8000c101b24 */
[----:B------:R2:W-:Y:S04]  /*1d80*/  ST.E.64 desc[UR36][R2.64+0x30], RZ ;  /* 0x000030ff02007985 */ /* 0x0005e8000c101b24 */
[----:B------:R2:W-:Y:S02]  /*1d90*/  ST.E.64 desc[UR36][R2.64+0x38], RZ ;  /* 0x000038ff02007985 */ /* 0x0005e4000c101b24 */
.L_x_32:
[----:B------:R-:W-:Y:S05]  /*1da0*/  BSYNC.RECONVERGENT B1 ;  /* 0x0000000000017941 */ /* 0x000fea0003800200 */
.L_x_31:
[----:B------:R-:W-:Y:S05]  /*1db0*/  @!P1 BRA `(.L_x_27) ;  /* 0x0000000000489947 */ /* 0x000fea0003800000 */
[----:B------:R-:W-:Y:S02]  /*1dc0*/  ISETP.GE.U32.AND P0, PT, R0, 0x4, PT ;  /* 0x000000040000780c */ /* 0x000fe40003f06070 */
[----:B------:R-:W-:-:S04]  /*1dd0*/  LOP3.LUT R0, R18, 0x3, RZ, 0xc0, !PT ;  /* 0x0000000312007812 */ /* 0x000fc800078ec0ff */
[----:B------:R-:W-:-:S07]  /*1de0*/  ISETP.NE.AND P1, PT, R0, RZ, PT ;  /* 0x000000ff0000720c */ /* 0x000fce0003f25270 */
[----:B0-2---:R-:W-:-:S04]  /*1df0*/  @P0 IMAD.WIDE.U32 R2, R7, 0x8, R30 ;  /* 0x0000000807020825 */ /* 0x005fc800078e001e */
[----:B------:R-:W-:Y:S01]  /*1e00*/  @P0 VIADD R7, R7, 0x4 ;  /* 0x0000000407070836 */ /* 0x000fe20000000000 */
[----:B------:R3:W-:Y:S04]  /*1e10*/  @P0 ST.E.64 desc[UR36][R2.64], RZ ;  /* 0x000000ff02000985 */ /* 0x0007e8000c101b24 */
[----:B------:R3:W-:Y:S04]  /*1e20*/  @P0 ST.E.64 desc[UR36][R2.64+0x8], RZ ;  /* 0x000008ff02000985 */ /* 0x0007e8000c101b24 */
[----:B------:R3:W-:Y:S04]  /*1e30*/  @P0 ST.E.64 desc[UR36][R2.64+0x10], RZ ;  /* 0x000010ff02000985 */ /* 0x0007e8000c101b24 */
[----:B------:R3:W-:Y:S01]  /*1e40*/  @P0 ST.E.64 desc[UR36][R2.64+0x18], RZ ;  /* 0x000018ff02000985 */ /* 0x0007e2000c101b24 */
[----:B------:R-:W-:Y:S05]  /*1e50*/  @!P1 BRA `(.L_x_27) ;  /* 0x0000000000209947 */ /* 0x000fea0003800000 */
[----:B---3--:R-:W-:Y:S01]  /*1e60*/  IMAD.WIDE.U32 R2, R7, 0x8, R30 ;  /* 0x0000000807027825 */ /* 0x008fe200078e001e */
[----:B------:R-:W-:-:S07]  /*1e70*/  IADD3 R0, PT, PT, -R0, RZ, RZ ;  /* 0x000000ff00007210 */ /* 0x000fce0007ffe1ff */
.L_x_33:
[----:B------:R-:W-:Y:S01]  /*1e80*/  VIADD R0, R0, 0x1 ;  /* 0x0000000100007836 */ /* 0x000fe20000000000 */
[----:B------:R0:W-:Y:S04]  /*1e90*/  ST.E.64 desc[UR36][R2.64], RZ ;  /* 0x000000ff02007985 */ /* 0x0001e8000c101b24 */
[----:B------:R-:W-:Y:S02]  /*1ea0*/  ISETP.NE.AND P0, PT, R0, RZ, PT ;  /* 0x000000ff0000720c */ /* 0x000fe40003f05270 */
[----:B0-----:R-:W-:-:S05]  /*1eb0*/  IADD3 R2, P1, PT, R2, 0x8, RZ ;  /* 0x0000000802027810 */ /* 0x001fca0007f3e0ff */
[----:B------:R-:W-:-:S06]  /*1ec0*/  IMAD.X R3, RZ, RZ, R3, P1 ;  /* 0x000000ffff037224 */ /* 0x000fcc00008e0603 */
[----:B------:R-:W-:Y:S05]  /*1ed0*/  @P0 BRA `(.L_x_33) ;  /* 0xfffffffc00e80947 */ /* 0x000fea000383ffff */
.L_x_27:
[----:B------:R-:W-:Y:S05]  /*1ee0*/  BSYNC.RECONVERGENT B0 ;  /* 0x0000000000007941 */ /* 0x000fea0003800200 */
.L_x_26:
[----:B-1----:R-:W-:Y:S01]  /*1ef0*/  ISETP.GE.AND P0, PT, R36, 0x1, PT ;  /* 0x000000012400780c */ /* 0x002fe20003f06270 */
[----:B------:R-:W-:Y:S01]  /*1f00*/  BSSY.RECONVERGENT B1, `(.L_x_34) ;  /* 0x0000195000017945 */ /* 0x000fe20003800200 */
[----:B------:R-:W-:Y:S02]  /*1f10*/  IMAD.MOV.U32 R40, RZ, RZ, 0x0 ;  /* 0x00000000ff287424 */ /* 0x000fe400078e00ff */
[----:B------:R-:W-:-:S09]  /*1f20*/  IMAD.MOV.U32 R41, RZ, RZ, 0x3cb00000 ;  /* 0x3cb00000ff297424 */ /* 0x000fd200078e00ff */
[----:B------:R-:W-:Y:S05]  /*1f30*/  @!P0 BRA `(.L_x_35) ;  /* 0x0000001800448947 */ /* 0x000fea0003800000 */
[----:B------:R-:W-:Y:S01]  /*1f40*/  ISETP.NE.AND P1, PT, R36, 0x1, PT ;  /* 0x000000012400780c */ /* 0x000fe20003f25270 */
[----:B------:R-:W-:Y:S01]  /*1f50*/  BSSY.RECONVERGENT B2, `(.L_x_36) ;  /* 0x0000110000027945 */ /* 0x000fe20003800200 */
[----:B------:R-:W-:Y:S01]  /*1f60*/  PLOP3.LUT P0, PT, PT, PT, PT, 0x8, 0x80 ;  /* 0x000000000080781c */ /* 0x000fe20003f0e170 */
[----:B------:R-:W-:-:S10]  /*1f70*/  IMAD.MOV.U32 R37, RZ, RZ, RZ ;  /* 0x000000ffff257224 */ /* 0x000fd400078e00ff */
[----:B------:R-:W-:Y:S05]  /*1f80*/  @!P1 BRA `(.L_x_37) ;  /* 0x0000001000309947 */ /* 0x000fea0003800000 */
[----:B------:R-:W-:Y:S01]  /*1f90*/  LOP3.LUT R38, R36, 0x7ffffffe, RZ, 0xc0, !PT ;  /* 0x7ffffffe24267812 */ /* 0x000fe200078ec0ff */
[----:B------:R-:W-:Y:S01]  /*1fa0*/  HFMA2 R37, -RZ, RZ, 0, 0 ;  /* 0x00000000ff257431 */ /* 0x000fe200000001ff */
[----:B------:R-:W-:Y:S01]  /*1fb0*/  BSSY.RECONVERGENT B3, `(.L_x_38) ;  /* 0x0000108000037945 */ /* 0x000fe20003800200 */
[----:B------:R-:W-:Y:S02]  /*1fc0*/  PRMT R39, RZ, 0x7610, R39 ;  /* 0x00007610ff277816 */ /* 0x000fe40000000027 */
[----:B------:R-:W-:-:S07]  /*1fd0*/  IMAD.MOV R38, RZ, RZ, -R38 ;  /* 0x000000ffff267224 */ /* 0x000fce00078e0a26 */
.L_x_55:
[----:B------:R-:W1:Y:S01]  /*1fe0*/  LDC.64 R44, c[0x0][0x3c8] ;  /* 0x0000f200ff2c7b82 */ /* 0x000e620000000a00 */
[----:B0-23--:R-:W2:Y:S04]  /*1ff0*/  LD.E.64 R2, desc[UR36][R16.64] ;  /* 0x0000002410027980 */ /* 0x00dea8000c101b00 */
[----:B------:R-:W3:Y:S04]  /*2000*/  LD.E.64 R42, desc[UR36][R4.64+0x8] ;  /* 0x00000824042a7980 */ /* 0x000ee8000c101b00 */
[----:B------:R-:W3:Y:S04]  /*2010*/  LD.E.64 R8, desc[UR36][R4.64+0x10] ;  /* 0x0000102404087980 */ /* 0x000ee8000c101b00 */
[----:B------:R-:W4:Y:S04]  /*2020*/  LD.E.64 R10, desc[UR36][R4.64] ;  /* 0x00000024040a7980 */ /* 0x000f28000c101b00 */
[----:B-1----:R-:W2:Y:S01]  /*2030*/  LDG.E.64 R44, desc[UR36][R44.64] ;  /* 0x000000242c2c7981 */ /* 0x002ea2000c1e1b00 */
[----:B---3--:R-:W-:-:S02]  /*2040*/  DADD R40, -R42, -R8 ;  /* 0x000000002a287229 */ /* 0x008fc40000000908 */
[----:B--2---:R-:W-:-:S08]  /*2050*/  DFMA R6, R44, 0.5, R2 ;  /* 0x3fe000002c06782b */ /* 0x004fd00000000002 */
        /* <DEDUP_REMOVED lines=13> */
[----:B------:R-:W0:Y:S01]  /*2130*/  LD.E.64 R6, desc[UR36][R16.64+0x10] ;  /* 0x0000102410067980 */ /* 0x000e22000c101b00 */
[----:B------:R-:W-:Y:S01]  /*2140*/  DFMA R44, R44, 0.5, -R2 ;  /* 0x3fe000002c2c782b */ /* 0x000fe20000000802 */
[----:B------:R-:W-:-:S02]  /*2150*/  IMAD.MOV.U32 R2, RZ, RZ, 0x1 ;  /* 0x00000001ff027424 */ /* 0x000fc400078e00ff */
[----:B------:R-:W-:Y:S01]  /*2160*/  VIADD R38, R38, 0x2 ;  /* 0x0000000226267836 */ /* 0x000fe20000000000 */
[----:B------:R-:W-:Y:S04]  /*2170*/  BSSY.RECONVERGENT B4, `(.L_x_39) ;  /* 0x000001a000047945 */ /* 0x000fe80003800200 */
[----:B------:R-:W-:Y:S01]  /*2180*/  ISETP.NE.AND P1, PT, R38, RZ, PT ;  /* 0x000000ff2600720c */ /* 0x000fe20003f25270 */
[----:B--2---:R-:W-:-:S08]  /*2190*/  DADD R8, R40, -R8 ;  /* 0x0000000028087229 */ /* 0x004fd00000000808 */
[----:B------:R-:W-:-:S06]  /*21a0*/  DFMA R12, -R44, R8, 1 ;  /* 0x3ff000002c0c742b */ /* 0x000fcc0000000108 */
[----:B------:R-:W1:Y:S02]  /*21b0*/  MUFU.RCP64H R3, R13 ;  /* 0x0000000d00037308 */ /* 0x000e640000001800 */
[----:B-1----:R-:W-:-:S08]  /*21c0*/  DFMA R8, -R12, R2, 1 ;  /* 0x3ff000000c08742b */ /* 0x002fd00000000102 */
[----:B------:R-:W-:-:S08]  /*21d0*/  DFMA R8, R8, R8, R8 ;  /* 0x000000080808722b */ /* 0x000fd00000000008 */
[----:B------:R-:W-:-:S08]  /*21e0*/  DFMA R8, R2, R8, R2 ;  /* 0x000000080208722b */ /* 0x000fd00000000002 */
[----:B------:R-:W-:Y:S02]  /*21f0*/  DFMA R2, -R12, R8, 1 ;  /* 0x3ff000000c02742b */ /* 0x000fe40000000108 */
[----:B0-----:R-:W-:-:S06]  /*2200*/  DFMA R10, R44, R6, R10 ;  /* 0x000000062c0a722b */ /* 0x001fcc000000000a */
[----:B------:R-:W-:-:S08]  /*2210*/  DFMA R2, R8, R2, R8 ;  /* 0x000000020802722b */ /* 0x000fd00000000008 */
[----:B------:R-:W-:-:S08]  /*2220*/  DMUL R6, R10, R2 ;  /* 0x000000020a067228 */ /* 0x000fd00000000000 */
[----:B------:R-:W-:-:S08]  /*2230*/  DFMA R8, -R12, R6, R10 ;  /* 0x000000060c08722b */ /* 0x000fd0000000010a */
[----:B------:R-:W-:Y:S01]  /*2240*/  DFMA R2, R2, R8, R6 ;  /* 0x000000080202722b */ /* 0x000fe20000000006 */
[----:B------:R-:W-:-:S09]  /*2250*/  FSETP.GEU.AND P2, PT, |R11|, 6.5827683646048100446e-37, PT ;  /* 0x036000000b00780b */ /* 0x000fd20003f4e200 */
        /* <DEDUP_REMOVED lines=8> */
[----:B-----5:R-:W-:Y:S05]  /*22e0*/  CALL.REL.NOINC `($__internal_0_$__cuda_sm20_div_rn_f64_full) ;  /* 0x0000003000447944 */ /* 0x020fea0003c00000 */
[----:B------:R-:W-:Y:S02]  /*22f0*/  IMAD.MOV.U32 R2, RZ, RZ, R14 ;  /* 0x000000ffff027224 */ /* 0x000fe400078e000e */
[----:B------:R-:W-:-:S07]  /*2300*/  IMAD.MOV.U32 R3, RZ, RZ, R15 ;  /* 0x000000ffff037224 */ /* 0x000fce00078e000f */
.L_x_40:
[----:B------:R-:W-:Y:S05]  /*2310*/  BSYNC.RECONVERGENT B4 ;  /* 0x0000000000047941 */ /* 0x000fea0003800200 */
.L_x_39:
[----:B------:R0:W-:Y:S04]  /*2320*/  ST.E.64 desc[UR36][R4.64+0x10], R2 ;  /* 0x0000100204007985 */ /* 0x0001e8000c101b24 */
[----:B------:R-:W2:Y:S01]  /*2330*/  LD.E.64 R6, desc[UR36][R16.64+0x8] ;  /* 0x0000082410067980 */ /* 0x000ea2000c101b00 */
[C---:B------:R-:W-:Y:S01]  /*2340*/  DFMA R42, R44.reuse, R40, R42 ;  /* 0x000000282c2a722b */ /* 0x040fe2000000002a */
[----:B------:R-:W-:Y:S09]  /*2350*/  BSSY.RECONVERGENT B4, `(.L_x_41) ;  /* 0x0000018000047945 */ /* 0x000ff20003800200 */
[----:B------:R-:W-:Y:S01]  /*2360*/  FSETP.GEU.AND P2, PT, |R43|, 6.5827683646048100446e-37, PT ;  /* 0x036000002b00780b */ /* 0x000fe20003f4e200 */
[----:B--2---:R-:W-:Y:S01]  /*2370*/  DFMA R12, -R44, R6, 1 ;  /* 0x3ff000002c0c742b */ /* 0x004fe20000000106 */
[----:B------:R-:W-:-:S05]  /*2380*/  IMAD.MOV.U32 R6, RZ, RZ, 0x1 ;  /* 0x00000001ff067424 */ /* 0x000fca00078e00ff */
[----:B------:R-:W1:Y:S02]  /*2390*/  MUFU.RCP64H R7, R13 ;  /* 0x0000000d00077308 */ /* 0x000e640000001800 */
        /* <DEDUP_REMOVED lines=10> */
[----:B0-----:R-:W-:Y:S05]  /*2440*/  @P0 BRA P2, `(.L_x_42) ;  /* 0x0000000000200947 */ /* 0x001fea0001000000 */
        /* <DEDUP_REMOVED lines=8> */
.L_x_42:
[----:B------:R-:W-:Y:S05]  /*24d0*/  BSYNC.RECONVERGENT B4 ;  /* 0x0000000000047941 */ /* 0x000fea0003800200 */
.L_x_41:
[----:B------:R-:W-:Y:S01]  /*24e0*/  DADD R8, -R2, -R6 ;  /* 0x0000000002087229 */ /* 0x000fe20000000906 */
[----:B------:R0:W-:Y:S07]  /*24f0*/  ST.E.64 desc[UR36][R4.64+0x8], R6 ;  /* 0x0000080604007985 */ /* 0x0001ee000c101b24 */
[----:B------:R-:W-:-:S07]  /*2500*/  DFMA R8, R44, R8, R40 ;  /* 0x000000082c08722b */ /* 0x000fce0000000028 */
[----:B------:R0:W-:Y:S04]  /*2510*/  ST.E.64 desc[UR36][R4.64], R8 ;  /* 0x0000000804007985 */ /* 0x0001e8000c101b24 */
[----:B------:R-:W2:Y:S01]  /*2520*/  LD.E.64 R40, desc[UR36][R32.64] ;  /* 0x0000002420287980 */ /* 0x000ea2000c101b00 */
[----:B------:R-:W-:Y:S01]  /*2530*/  BSSY.RECONVERGENT B4, `(.L_x_43) ;  /* 0x0000031000047945 */ /* 0x000fe20003800200 */
[----:B------:R-:W-:Y:S01]  /*2540*/  IMAD.MOV.U32 R42, RZ, RZ, 0x1 ;  /* 0x00000001ff2a7424 */ /* 0x000fe200078e00ff */
[----:B------:R-:W-:Y:S01]  /*2550*/  MOV R44, R6 ;  /* 0x00000006002c7202 */ /* 0x000fe20000000f00 */
[----:B------:R-:W-:Y:S01]  /*2560*/  IMAD.MOV.U32 R45, RZ, RZ, R7 ;  /* 0x000000ffff2d7224 */ /* 0x000fe200078e0007 */
[----:B--2--5:R-:W-:-:S14]  /*2570*/  DSETP.GT.AND P0, PT, R40, R34, PT ;  /* 0x000000222800722a */ /* 0x024fdc0003f04000 */
[----:B0-----:R-:W-:Y:S05]  /*2580*/  @P0 BRA `(.L_x_44) ;  /* 0x0000000000ac0947 */ /* 0x001fea0003800000 */
[C---:B------:R-:W-:Y:S02]  /*2590*/  LOP3.LUT P0, RZ, R39.reuse, 0xff, RZ, 0xc0, !PT ;  /* 0x000000ff27ff7812 */ /* 0x040fe4000780c0ff */
[----:B------:R-:W-:-:S11]  /*25a0*/  PRMT R42, R39, 0x7610, R42 ;  /* 0x00007610272a7816 */ /* 0x000fd6000000002a */
[----:B------:R-:W-:-:S14]  /*25b0*/  DSETP.GEU.OR P0, PT, R40, R34, !P0 ;  /* 0x000000222800722a */ /* 0x000fdc000470e400 */
[----:B------:R-:W-:Y:S05]  /*25c0*/  @P0 BRA `(.L_x_44) ;  /* 0x00000000009c0947 */ /* 0x000fea0003800000 */
[----:B------:R-:W-:Y:S01]  /*25d0*/  DSETP.GEU.AND P0, PT, R34, R26, PT ;  /* 0x0000001a2200722a */ /* 0x000fe20003f0e000 */
[----:B------:R-:W-:-:S05]  /*25e0*/  PRMT R42, RZ, 0x7610, R42 ;  /* 0x00007610ff2a7816 */ /* 0x000fca000000002a */
[----:B------:R-:W-:-:S14]  /*25f0*/  DSETP.LTU.OR P0, PT, R34, R28, P0 ;  /* 0x0000001c2200722a */ /* 0x000fdc0000709400 */
[----:B------:R-:W-:Y:S05]  /*2600*/  @P0 BRA `(.L_x_44) ;  /* 0x00000000008c0947 */ /* 0x000fea0003800000 */
[----:B------:R-:W0:Y:S01]  /*2610*/  MUFU.RCP64H R3, R25 ;  /* 0x0000001900037308 */ /* 0x000e220000001800 */
[----:B------:R-:W-:Y:S01]  /*2620*/  IMAD.MOV.U32 R2, RZ, RZ, 0x1 ;  /* 0x00000001ff027424 */ /* 0x000fe200078e00ff */
[----:B------:R-:W-:Y:S01]  /*2630*/  DADD R34, -R28, R34 ;  /* 0x000000001c227229 */ /* 0x000fe20000000122 */
[----:B------:R-:W-:Y:S09]  /*2640*/  BSSY.RECONVERGENT B5, `(.L_x_45) ;  /* 0x0000015000057945 */ /* 0x000ff20003800200 */
[----:B------:R-:W-:Y:S01]  /*2650*/  FSETP.GEU.AND P2, PT, |R35|, 6.5827683646048100446e-37, PT ;  /* 0x036000002300780b */ /* 0x000fe20003f4e200 */
[----:B0-----:R-:W-:-:S08]  /*2660*/  DFMA R6, -R24, R2, 1 ;  /* 0x3ff000001806742b */ /* 0x001fd00000000102 */
        /* <DEDUP_REMOVED lines=15> */
[----:B------:R-:W-:Y:S05]  /*2760*/  CALL.REL.NOINC `($__internal_0_$__cuda_sm20_div_rn_f64_full) ;  /* 0x0000002c00247944 */ /* 0x000fea0003c00000 */
[----:B------:R-:W-:Y:S02]  /*2770*/  IMAD.MOV.U32 R2, RZ, RZ, R14 ;  /* 0x000000ffff027224 */ /* 0x000fe400078e000e */
[----:B------:R-:W-:-:S07]  /*2780*/  IMAD.MOV.U32 R3, RZ, RZ, R15 ;  /* 0x000000ffff037224 */ /* 0x000fce00078e000f */
.L_x_46:
[----:B------:R-:W-:Y:S05]  /*2790*/  BSYNC.RECONVERGENT B5 ;  /* 0x0000000000057941 */ /* 0x000fea0003800200 */
.L_x_45:
[----:B------:R-:W0:Y:S02]  /*27a0*/  F2I.F64.TRUNC R7, R2 ;  /* 0x0000000200077311 */ /* 0x000e24000030d100 */
[----:B0-----:R-:W-:-:S05]  /*27b0*/  IMAD.WIDE R6, R7, 0x8, R30 ;  /* 0x0000000807067825 */ /* 0x001fca00078e021e */
[----:B------:R-:W2:Y:S02]  /*27c0*/  LD.E.64 R8, desc[UR36][R6.64] ;  /* 0x0000002406087980 */ /* 0x000ea4000c101b00 */
[----:B--2---:R-:W-:-:S07]  /*27d0*/  DADD R10, R8, 1 ;  /* 0x3ff00000080a7429 */ /* 0x004fce0000000000 */
[----:B------:R0:W-:Y:S04]  /*27e0*/  ST.E.64 desc[UR36][R6.64], R10 ;  /* 0x0000000a06007985 */ /* 0x0001e8000c101b24 */
[----:B------:R0:W5:Y:S04]  /*27f0*/  LD.E.64 R40, desc[UR36][R32.64] ;  /* 0x0000002420287980 */ /* 0x000168000c101b00 */
[----:B------:R0:W5:Y:S04]  /*2800*/  LD.E.64 R44, desc[UR36][R4.64+0x8] ;  /* 0x00000824042c7980 */ /* 0x000168000c101b00 */
[----:B------:R0:W5:Y:S04]  /*2810*/  LD.E.64 R2, desc[UR36][R4.64+0x10] ;  /* 0x0000102404027980 */ /* 0x000168000c101b00 */
[----:B------:R0:W5:Y:S01]  /*2820*/  LD.E.64 R8, desc[UR36][R4.64] ;  /* 0x0000002404087980 */ /* 0x000162000c101b00 */
[----:B------:R-:W-:-:S07]  /*2830*/  VIADD R37, R37, 0x1 ;  /* 0x0000000125257836 */ /* 0x000fce0000000000 */
.L_x_44:
[----:B------:R-:W-:Y:S05]  /*2840*/  BSYNC.RECONVERGENT B4 ;  /* 0x0000000000047941 */ /* 0x000fea0003800200 */
.L_x_43:
[----:B------:R-:W1:Y:S01]  /*2850*/  LDC.64 R46, c[0x0][0x3c8] ;  /* 0x0000f200ff2e7b82 */ /* 0x000e620000000a00 */
[----:B0-----:R-:W2:Y:S04]  /*2860*/  LD.E.64 R6, desc[UR36][R16.64] ;  /* 0x0000002410067980 */ /* 0x001ea8000c101b00 */
[----:B-1----:R-:W2:Y:S01]  /*2870*/  LDG.E.64 R46, desc[UR36][R46.64] ;  /* 0x000000242e2e7981 */ /* 0x002ea2000c1e1b00 */
[----:B-----5:R-:W-:Y:S02]  /*2880*/  DADD R34, -R44, -R2 ;  /* 0x000000002c227229 */ /* 0x020fe40000000902 */
[----:B--2---:R-:W-:-:S08]  /*2890*/  DFMA R10, R46, 0.5, R6 ;  /* 0x3fe000002e0a782b */ /* 0x004fd00000000006 */
        /* <DEDUP_REMOVED lines=16> */
[----:B------:R-:W-:Y:S01]  /*29a0*/  IMAD.MOV.U32 R6, RZ, RZ, 0x1 ;  /* 0x00000001ff067424 */ /* 0x000fe200078e00ff */
[----:B--2---:R-:W-:-:S05]  /*29b0*/  DADD R10, R34, -R10 ;  /* 0x00000000220a7229 */ /* 0x004fca000000080a */
[----:B---3--:R-:W-:-:S03]  /*29c0*/  DFMA R12, R46, R2, R8 ;  /* 0x000000022e0c722b */ /* 0x008fc60000000008 */
        /* <DEDUP_REMOVED lines=9> */
[----:B0-----:R-:W-:-:S08]  /*2a60*/  DFMA R8, -R14, R2, R12 ;  /* 0x000000020e08722b */ /* 0x001fd0000000010c */
[----:B------:R-:W-:-:S10]  /*2a70*/  DFMA R2, R6, R8, R2 ;  /* 0x000000080602722b */ /* 0x000fd40000000002 */
[----:B------:R-:W-:-:S05]  /*2a80*/  FFMA R0, RZ, R15, R3 ;  /* 0x0000000fff007223 */ /* 0x000fca0000000003 */
[----:B------:R-:W-:-:S13]  /*2a90*/  FSETP.GT.AND P0, PT, |R0|, 1.469367938527859385e-39, PT ;  /* 0x001000000000780b */ /* 0x000fda0003f04200 */
[----:B------:R-:W-:Y:S05]  /*2aa0*/  @P0 BRA P2, `(.L_x_48) ;  /* 0x0000000000200947 */ /* 0x000fea0001000000 */
[----:B------:R-:W-:Y:S01]  /*2ab0*/  MOV R6, R12 ;  /* 0x0000000c00067202 */ /* 0x000fe20000000f00 */
[----:B------:R-:W-:Y:S01]  /*2ac0*/  IMAD.MOV.U32 R7, RZ, RZ, R13 ;  /* 0x000000ffff077224 */ /* 0x000fe200078e000d */
[----:B------:R-:W-:Y:S01]  /*2ad0*/  MOV R0, 0x2b10 ;  /* 0x00002b1000007802 */ /* 0x000fe20000000f00 */
[----:B------:R-:W-:Y:S02]  /*2ae0*/  IMAD.MOV.U32 R8, RZ, RZ, R14 ;  /* 0x000000ffff087224 */ /* 0x000fe400078e000e */
[----:B------:R-:W-:-:S07]  /*2af0*/  IMAD.MOV.U32 R11, RZ, RZ, R15 ;  /* 0x000000ffff0b7224 */ /* 0x000fce00078e000f */
[----:B------:R-:W-:Y:S05]  /*2b00*/  CALL.REL.NOINC `($__internal_0_$__cuda_sm20_div_rn_f64_full) ;  /* 0x00000028003c7944 */ /* 0x000fea0003c00000 */
[----:B------:R-:W-:Y:S01]  /*2b10*/  IMAD.MOV.U32 R2, RZ, RZ, R14 ;  /* 0x000000ffff027224 */ /* 0x000fe200078e000e */
[----:B------:R-:W-:-:S07]  /*2b20*/  MOV R3, R15 ;  /* 0x0000000f00037202 */ /* 0x000fce0000000f00 */
.L_x_48:
[----:B------:R-:W-:Y:S05]  /*2b30*/  BSYNC.RECONVERGENT B4 ;  /* 0x0000000000047941 */ /* 0x000fea0003800200 */
.L_x_47:
        /* <DEDUP_REMOVED lines=27> */
.L_x_50:
[----:B------:R-:W-:Y:S05]  /*2cf0*/  BSYNC.RECONVERGENT B4 ;  /* 0x0000000000047941 */ /* 0x000fea0003800200 */
.L_x_49:
[----:B------:R-:W-:Y:S01]  /*2d00*/  DADD R2, -R6, -R2 ;  /* 0x0000000006027229 */ /* 0x000fe20000000902 */
[----:B------:R0:W-:Y:S07]  /*2d10*/  ST.E.64 desc[UR36][R4.64+0x8], R6 ;  /* 0x0000080604007985 */ /* 0x0001ee000c101b24 */
[----:B------:R-:W-:-:S07]  /*2d20*/  DFMA R2, R46, R2, R34 ;  /* 0x000000022e02722b */ /* 0x000fce0000000022 */
[----:B------:R0:W-:Y:S04]  /*2d30*/  ST.E.64 desc[UR36][R4.64], R2 ;  /* 0x0000000204007985 */ /* 0x0001e8000c101b24 */
[----:B------:R-:W2:Y:S01]  /*2d40*/  LD.E.64 R34, desc[UR36][R32.64] ;  /* 0x0000002420227980 */ /* 0x000ea2000c101b00 */
[----:B------:R-:W-:Y:S01]  /*2d50*/  BSSY.RECONVERGENT B4, `(.L_x_51) ;  /* 0x000002c000047945 */ /* 0x000fe20003800200 */
[----:B------:R-:W-:Y:S01]  /*2d60*/  IMAD.MOV.U32 R39, RZ, RZ, 0x1 ;  /* 0x00000001ff277424 */ /* 0x000fe200078e00ff */
[----:B--2---:R-:W-:-:S14]  /*2d70*/  DSETP.GT.AND P0, PT, R34, R40, PT ;  /* 0x000000282200722a */ /* 0x004fdc0003f04000 */
        /* <DEDUP_REMOVED lines=33> */
.L_x_54:
[----:B------:R-:W-:Y:S05]  /*2f90*/  BSYNC.RECONVERGENT B5 ;  /* 0x0000000000057941 */ /* 0x000fea0003800200 */
.L_x_53:
[----:B------:R-:W0:Y:S02]  /*2fa0*/  F2I.F64.TRUNC R7, R2 ;  /* 0x0000000200077311 */ /* 0x000e24000030d100 */
[----:B0-----:R-:W-:-:S05]  /*2fb0*/  IMAD.WIDE R6, R7, 0x8, R30 ;  /* 0x0000000807067825 */ /* 0x001fca00078e021e */
[----:B------:R-:W2:Y:S02]  /*2fc0*/  LD.E.64 R8, desc[UR36][R6.64] ;  /* 0x0000002406087980 */ /* 0x000ea4000c101b00 */
[----:B--2---:R-:W-:-:S07]  /*2fd0*/  DADD R8, R8, 1 ;  /* 0x3ff0000008087429 */ /* 0x004fce0000000000 */
[----:B------:R0:W-:Y:S04]  /*2fe0*/  ST.E.64 desc[UR36][R6.64], R8 ;  /* 0x0000000806007985 */ /* 0x0001e8000c101b24 */
[----:B------:R0:W5:Y:S01]  /*2ff0*/  LD.E.64 R34, desc[UR36][R32.64] ;  /* 0x0000002420227980 */ /* 0x000162000c101b00 */
[----:B------:R-:W-:-:S07]  /*3000*/  VIADD R37, R37, 0x1 ;  /* 0x0000000125257836 */ /* 0x000fce0000000000 */
.L_x_52:
[----:B------:R-:W-:Y:S05]  /*3010*/  BSYNC.RECONVERGENT B4 ;  /* 0x0000000000047941 */ /* 0x000fea0003800200 */
.L_x_51:
[----:B------:R-:W-:Y:S05]  /*3020*/  @P1 BRA `(.L_x_55) ;  /* 0xffffffec00ec1947 */ /* 0x000fea000383ffff */
[----:B------:R-:W-:Y:S05]  /*3030*/  BSYNC.RECONVERGENT B3 ;  /* 0x0000000000037941 */ /* 0x000fea0003800200 */
.L_x_38:
[----:B------:R-:W-:-:S13]  /*3040*/  LOP3.LUT P0, RZ, R39, 0xff, RZ, 0xc0, !PT ;  /* 0x000000ff27ff7812 */ /* 0x000fda000780c0ff */
.L_x_37:
[----:B------:R-:W-:Y:S05]  /*3050*/  BSYNC.RECONVERGENT B2 ;  /* 0x0000000000027941 */ /* 0x000fea0003800200 */
.L_x_36:
[----:B------:R-:W-:Y:S01]  /*3060*/  LOP3.LUT R36, R36, 0x1, RZ, 0xc0, !PT ;  /* 0x0000000124247812 */ /* 0x000fe200078ec0ff */
[----:B------:R-:W-:Y:S01]  /*3070*/  BSSY.RECONVERGENT B2, `(.L_x_56) ;  /* 0x000007b000027945 */ /* 0x000fe20003800200 */
[----:B------:R-:W-:Y:S02]  /*3080*/  IMAD.MOV.U32 R38, RZ, RZ, R37 ;  /* 0x000000ffff267224 */ /* 0x000fe400078e0025 */
[----:B------:R-:W-:-:S13]  /*3090*/  ISETP.NE.U32.AND P1, PT, R36, 0x1, PT ;  /* 0x000000012400780c */ /* 0x000fda0003f25070 */
[----:B------:R-:W-:Y:S05]  /*30a0*/  @P1 BRA `(.L_x_57) ;  /* 0x0000000400dc1947 */ /* 0x000fea0003800000 */
        /* <DEDUP_REMOVED lines=23> */
[----:B------:R-:W-:Y:S01]  /*3220*/  IMAD.MOV.U32 R2, RZ, RZ, 0x1 ;  /* 0x00000001ff027424 */ /* 0x000fe200078e00ff */
[----:B------:R-:W-:Y:S01]  /*3230*/  BSSY.RECONVERGENT B3, `(.L_x_58) ;  /* 0x0000019000037945 */ /* 0x000fe20003800200 */
        /* <DEDUP_REMOVED lines=21> */
[----:B-----5:R-:W-:Y:S05]  /*3390*/  CALL.REL.NOINC `($__internal_0_$__cuda_sm20_div_rn_f64_full) ;  /* 0x0000002000187944 */ /* 0x020fea0003c00000 */
[----:B------:R-:W-:Y:S02]  /*33a0*/  IMAD.MOV.U32 R2, RZ, RZ, R14 ;  /* 0x000000ffff027224 */ /* 0x000fe400078e000e */
[----:B------:R-:W-:-:S07]  /*33b0*/  IMAD.MOV.U32 R3, RZ, RZ, R15 ;  /* 0x000000ffff037224 */ /* 0x000fce00078e000f */
.L_x_59:
[----:B------:R-:W-:Y:S05]  /*33c0*/  BSYNC.RECONVERGENT B3 ;  /* 0x0000000000037941 */ /* 0x000fea0003800200 */
.L_x_58:
[----:B------:R0:W-:Y:S04]  /*33d0*/  ST.E.64 desc[UR36][R4.64+0x10], R2 ;  /* 0x0000100204007985 */ /* 0x0001e8000c101b24 */
[----:B------:R-:W2:Y:S01]  /*33e0*/  LD.E.64 R6, desc[UR36][R16.64+0x8] ;  /* 0x0000082410067980 */ /* 0x000ea2000c101b00 */
[C---:B------:R-:W-:Y:S01]  /*33f0*/  DFMA R40, R42.reuse, R36, R40 ;  /* 0x000000242a28722b */ /* 0x040fe20000000028 */
[----:B------:R-:W-:Y:S09]  /*3400*/  BSSY.RECONVERGENT B3, `(.L_x_60) ;  /* 0x0000018000037945 */ /* 0x000ff20003800200 */
[----:B------:R-:W-:Y:S01]  /*3410*/  FSETP.GEU.AND P2, PT, |R41|, 6.5827683646048100446e-37, PT ;  /* 0x036000002900780b */ /* 0x000fe20003f4e200 */
[----:B--2---:R-:W-:Y:S01]  /*3420*/  DFMA R12, -R42, R6, 1 ;  /* 0x3ff000002a0c742b */ /* 0x004fe20000000106 */
[----:B------:R-:W-:-:S05]  /*3430*/  MOV R6, 0x1 ;  /* 0x0000000100067802 */ /* 0x000fca0000000f00 */
        /* <DEDUP_REMOVED lines=13> */
[----:B------:R-:W-:Y:S01]  /*3510*/  MOV R0, 0x3560 ;  /* 0x0000356000007802 */ /* 0x000fe20000000f00 */
[----:B------:R-:W-:Y:S02]  /*3520*/  IMAD.MOV.U32 R7, RZ, RZ, R41 ;  /* 0x000000ffff077224 */ /* 0x000fe400078e0029 */
[----:B------:R-:W-:Y:S02]  /*3530*/  IMAD.MOV.U32 R8, RZ, RZ, R12 ;  /* 0x000000ffff087224 */ /* 0x000fe400078e000c */
[----:B------:R-:W-:-:S07]  /*3540*/  IMAD.MOV.U32 R11, RZ, RZ, R13 ;  /* 0x000000ffff0b7224 */ /* 0x000fce00078e000d */
[----:B-----5:R-:W-:Y:S05]  /*3550*/  CALL.REL.NOINC `($__internal_0_$__cuda_sm20_div_rn_f64_full) ;  /* 0x0000001c00a87944 */ /* 0x020fea0003c00000 */
[----:B------:R-:W-:Y:S01]  /*3560*/  MOV R6, R14 ;  /* 0x0000000e00067202 */ /* 0x000fe20000000f00 */
[----:B------:R-:W-:-:S07]  /*3570*/  IMAD.MOV.U32 R7, RZ, RZ, R15 ;  /* 0x000000ffff077224 */ /* 0x000fce00078e000f */
.L_x_61:
[----:B------:R-:W-:Y:S05]  /*3580*/  BSYNC.RECONVERGENT B3 ;  /* 0x0000000000037941 */ /* 0x000fea0003800200 */
.L_x_60:
[----:B------:R-:W-:Y:S01]  /*3590*/  DADD R2, -R6, -R2 ;  /* 0x0000000006027229 */ /* 0x000fe20000000902 */
[----:B------:R1:W-:Y:S07]  /*35a0*/  ST.E.64 desc[UR36][R4.64+0x8], R6 ;  /* 0x0000080604007985 */ /* 0x0003ee000c101b24 */
[----:B------:R-:W-:-:S07]  /*35b0*/  DFMA R2, R42, R2, R36 ;  /* 0x000000022a02722b */ /* 0x000fce0000000024 */
[----:B------:R1:W-:Y:S04]  /*35c0*/  ST.E.64 desc[UR36][R4.64], R2 ;  /* 0x0000000204007985 */ /* 0x0003e8000c101b24 */
[----:B------:R-:W2:Y:S01]  /*35d0*/  LD.E.64 R32, desc[UR36][R32.64] ;  /* 0x0000002420207980 */ /* 0x000ea2000c101b00 */
[----:B-----5:R-:W-:-:S06]  /*35e0*/  DSETP.GEU.AND P1, PT, R34, R26, PT ;  /* 0x0000001a2200722a */ /* 0x020fcc0003f2e000 */
[----:B------:R-:W-:Y:S02]  /*35f0*/  DSETP.LTU.OR P1, PT, R34, R28, P1 ;  /* 0x0000001c2200722a */ /* 0x000fe40000f29400 */
[----:B--2---:R-:W-:-:S06]  /*3600*/  DSETP.GEU.OR P0, PT, R32, R34, !P0 ;  /* 0x000000222000722a */ /* 0x004fcc000470e400 */
[----:B------:R-:W-:-:S13]  /*3610*/  PLOP3.LUT P0, PT, P0, P1, PT, 0xf8, 0x8f ;  /* 0x00000000008f781c */ /* 0x000fda0000703f70 */
[----:B-1----:R-:W-:Y:S05]  /*3620*/  @P0 BRA `(.L_x_57) ;  /* 0x00000000007c0947 */ /* 0x002fea0003800000 */
        /* <DEDUP_REMOVED lines=24> */
.L_x_63:
[----:B------:R-:W-:Y:S05]  /*37b0*/  BSYNC.RECONVERGENT B3 ;  /* 0x0000000000037941 */ /* 0x000fea0003800200 */
.L_x_62:
[----:B------:R-:W0:Y:S02]  /*37c0*/  F2I.F64.TRUNC R3, R2 ;  /* 0x0000000200037311 */ /* 0x000e24000030d100 */
[----:B0-----:R-:W-:-:S05]  /*37d0*/  IMAD.WIDE R30, R3, 0x8, R30 ;  /* 0x00000008031e7825 */ /* 0x001fca00078e021e */
[----:B------:R-:W2:Y:S01]  /*37e0*/  LD.E.64 R6, desc[UR36][R30.64] ;  /* 0x000000241e067980 */ /* 0x000ea2000c101b00 */
[----:B------:R-:W-:Y:S01]  /*37f0*/  VIADD R38, R38, 0x1 ;  /* 0x0000000126267836 */ /* 0x000fe20000000000 */
[----:B--2---:R-:W-:-:S07]  /*3800*/  DADD R6, R6, 1 ;  /* 0x3ff0000006067429 */ /* 0x004fce0000000000 */
[----:B------:R1:W-:Y:S04]  /*3810*/  ST.E.64 desc[UR36][R30.64], R6 ;  /* 0x000000061e007985 */ /* 0x0003e8000c101b24 */
.L_x_57:
[----:B------:R-:W-:Y:S05]  /*3820*/  BSYNC.RECONVERGENT B2 ;  /* 0x0000000000027941 */ /* 0x000fea0003800200 */
.L_x_56:
[----:B------:R-:W4:Y:S02]  /*3830*/  I2F.F64 R38, R38 ;  /* 0x0000002600267312 */ /* 0x000f240000201c00 */
[----:B----4-:R-:W-:-:S11]  /*3840*/  DADD R40, R38, 2.2204460492503130808e-16 ;  /* 0x3cb0000026287429 */ /* 0x010fd60000000000 */
.L_x_35:
[----:B------:R-:W-:Y:S05]  /*3850*/  BSYNC.RECONVERGENT B1 ;  /* 0x0000000000017941 */ /* 0x000fea0003800200 */
.L_x_34:
[----:B------:R-:W-:Y:S01]  /*3860*/  ISETP.GE.AND P0, PT, R18, 0x1, PT ;  /* 0x000000011200780c */ /* 0x000fe20003f06270 */
[----:B------:R-:W-:Y:S01]  /*3870*/  BSSY.RECONVERGENT B1, `(.L_x_64) ;  /* 0x000018e000017945 */ /* 0x000fe20003800200 */
[----:B------:R-:W-:-:S11]  /*3880*/  CS2R R26, SRZ ;  /* 0x00000000001a7805 */ /* 0x000fd6000001ff00 */
[----:B------:R-:W-:Y:S05]  /*3890*/  @!P0 BRA `(.L_x_65) ;  /* 0x00000018002c8947 */ /* 0x000fea0003800000 */
[----:B0-23--:R-:W0:Y:S02]  /*38a0*/  LDC.64 R2, c[0x0][0x3f8] ;  /* 0x0000fe00ff027b82 */ /* 0x00de240000000a00 */
[----:B0-----:R-:W-:-:S05]  /*38b0*/  IMAD.WIDE R2, R19, 0x8, R2 ;  /* 0x0000000813027825 */ /* 0x001fca00078e0202 */
[----:B------:R0:W5:Y:S01]  /*38c0*/  LDG.E.64 R24, desc[UR36][R2.64] ;  /* 0x0000002402187981 */ /* 0x000162000c1e1b00 */
[----:B------:R-:W-:Y:S01]  /*38d0*/  ISETP.NE.AND P0, PT, R18, 0x1, PT ;  /* 0x000000011200780c */ /* 0x000fe20003f05270 */
[----:B------:R-:W-:Y:S01]  /*38e0*/  BSSY.RECONVERGENT B2, `(.L_x_66) ;  /* 0x0000108000027945 */ /* 0x000fe20003800200 */
[----:B------:R-:W-:Y:S02]  /*38f0*/  CS2R R26, SRZ ;  /* 0x00000000001a7805 */ /* 0x000fe4000001ff00 */
[----:B-1----:R-:W-:-:S09]  /*3900*/  CS2R R30, SRZ ;  /* 0x00000000001e7805 */ /* 0x002fd2000001ff00 */
[----:B0-----:R-:W-:Y:S05]  /*3910*/  @!P0 BRA `(.L_x_67) ;  /* 0x0000001000108947 */ /* 0x001fea0003800000 */
[----:B------:R-:W-:Y:S01]  /*3920*/  LOP3.LUT R30, R18, 0x7ffffffe, RZ, 0xc0, !PT ;  /* 0x7ffffffe121e7812 */ /* 0x000fe200078ec0ff */
[----:B------:R-:W-:Y:S01]  /*3930*/  BSSY.RECONVERGENT B3, `(.L_x_68) ;  /* 0x0000101000037945 */ /* 0x000fe20003800200 */
[----:B-----5:R-:W-:Y:S02]  /*3940*/  IADD3 R28, P0, PT, R24, 0x8, RZ ;  /* 0x00000008181c7810 */ /* 0x020fe40007f1e0ff */
[----:B------:R-:W-:Y:S01]  /*3950*/  CS2R R26, SRZ ;  /* 0x00000000001a7805 */ /* 0x000fe2000001ff00 */
[----:B------:R-:W-:Y:S01]  /*3960*/  IMAD.MOV R31, RZ, RZ, -R30 ;  /* 0x000000ffff1f7224 */ /* 0x000fe200078e0a1e */
[----:B------:R-:W-:-:S09]  /*3970*/  IADD3.X R29, PT, PT, RZ, R25, RZ, P0, !PT ;  /* 0x00000019ff1d7210 */ /* 0x000fd200007fe4ff */
.L_x_82:
[----:B------:R-:W2:Y:S01]  /*3980*/  LD.E.64 R10, desc[UR36][R28.64+-0x8] ;  /* 0xfffff8241c0a7980 */ /* 0x000ea2000c101b00 */
[----:B------:R-:W-:Y:S01]  /*3990*/  VIADD R31, R31, 0x2 ;  /* 0x000000021f1f7836 */ /* 0x000fe20000000000 */
[----:B------:R-:W-:Y:S04]  /*39a0*/  BSSY.RECONVERGENT B4, `(.L_x_69) ;  /* 0x000007b000047945 */ /* 0x000fe80003800200 */
[----:B------:R-:W-:Y:S01]  /*39b0*/  ISETP.NE.AND P0, PT, R31, RZ, PT ;  /* 0x000000ff1f00720c */ /* 0x000fe20003f05270 */
[----:B--2---:R-:W-:-:S14]  /*39c0*/  DSETP.GT.AND P1, PT, R10, RZ, PT ;  /* 0x000000ff0a00722a */ /* 0x004fdc0003f24000 */
[----:B------:R-:W-:Y:S05]  /*39d0*/  @!P1 BRA `(.L_x_70) ;  /* 0x0000000400dc9947 */ /* 0x000fea0003800000 */
[----:B------:R-:W0:Y:S01]  /*39e0*/  MUFU.RCP64H R3, R41 ;  /* 0x0000002900037308 */ /* 0x000e220000001800 */
[----:B------:R-:W-:Y:S01]  /*39f0*/  IMAD.MOV.U32 R2, RZ, RZ, 0x1 ;  /* 0x00000001ff027424 */ /* 0x000fe200078e00ff */
[----:B------:R-:W-:Y:S01]  /*3a00*/  FSETP.GEU.AND P2, PT, |R11|, 6.5827683646048100446e-37, PT ;  /* 0x036000000b00780b */ /* 0x000fe20003f4e200 */
[----:B------:R-:W-:Y:S04]  /*3a10*/  BSSY.RECONVERGENT B5, `(.L_x_71) ;  /* 0x0000014000057945 */ /* 0x000fe80003800200 */
[----:B0-----:R-:W-:-:S08]  /*3a20*/  DFMA R6, R2, -R40, 1 ;  /* 0x3ff000000206742b */ /* 0x001fd00000000828 */
[----:B------:R-:W-:-:S08]  /*3a30*/  DFMA R6, R6, R6, R6 ;  /* 0x000000060606722b */ /* 0x000fd00000000006 */
[----:B------:R-:W-:-:S08]  /*3a40*/  DFMA R6, R2, R6, R2 ;  /* 0x000000060206722b */ /* 0x000fd00000000002 */
[----:B------:R-:W-:-:S08]  /*3a50*/  DFMA R2, R6, -R40, 1 ;  /* 0x3ff000000602742b */ /* 0x000fd00000000828 */
[----:B------:R-:W-:-:S08]  /*3a60*/  DFMA R2, R6, R2, R6 ;  /* 0x000000020602722b */ /* 0x000fd00000000006 */
[----:B------:R-:W-:-:S08]  /*3a70*/  DMUL R6, R10, R2 ;  /* 0x000000020a067228 */ /* 0x000fd00000000000 */
[----:B------:R-:W-:-:S08]  /*3a80*/  DFMA R8, R6, -R40, R10 ;  /* 0x800000280608722b */ /* 0x000fd0000000000a */
        /* <DEDUP_REMOVED lines=10> */
[----:B------:R-:W-:Y:S02]  /*3b30*/  IMAD.MOV.U32 R2, RZ, RZ, R14 ;  /* 0x000000ffff027224 */ /* 0x000fe400078e000e */
[----:B------:R-:W-:-:S07]  /*3b40*/  IMAD.MOV.U32 R3, RZ, RZ, R15 ;  /* 0x000000ffff037224 */ /* 0x000fce00078e000f */
.L_x_72:
[----:B------:R-:W-:Y:S05]  /*3b50*/  BSYNC.RECONVERGENT B5 ;  /* 0x0000000000057941 */ /* 0x000fea0003800200 */
.L_x_71:
[----:B------:R-:W-:Y:S01]  /*3b60*/  ISETP.GT.AND P1, PT, R3, 0xfffff, PT ;  /* 0x000fffff0300780c */ /* 0x000fe20003f24270 */
[--C-:B------:R-:W-:Y:S01]  /*3b70*/  IMAD.MOV.U32 R7, RZ, RZ, R3.reuse ;  /* 0x000000ffff077224 */ /* 0x100fe200078e0003 */
[----:B------:R-:W-:Y:S01]  /*3b80*/  MOV R6, R2 ;  /* 0x0000000200067202 */ /* 0x000fe20000000f00 */
[----:B------:R-:W-:Y:S01]  /*3b90*/  IMAD.MOV.U32 R0, RZ, RZ, R3 ;  /* 0x000000ffff007224 */ /* 0x000fe200078e0003 */
[----:B------:R0:W-:Y:S01]  /*3ba0*/  ST.E.64 desc[UR36][R28.64+-0x8], R2 ;  /* 0xfffff8021c007985 */ /* 0x0001e2000c101b24 */
[----:B------:R-:W-:Y:S01]  /*3bb0*/  BSSY.RECONVERGENT B0, `(.L_x_73) ;  /* 0x0000051000007945 */ /* 0x000fe20003800200 */
[----:B------:R-:W-:-:S07]  /*3bc0*/  MOV R23, 0xfffffc01 ;  /* 0xfffffc0100177802 */ /* 0x000fce0000000f00 */
[----:B------:R-:W-:Y:S01]  /*3bd0*/  @!P1 DMUL R6, R2, 1.80143985094819840000e+16 ;  /* 0x4350000002069828 */ /* 0x000fe20000000000 */
[----:B------:R-:W-:-:S09]  /*3be0*/  @!P1 IMAD.MOV.U32 R23, RZ, RZ, -0x435 ;  /* 0xfffffbcbff179424 */ /* 0x000fd200078e00ff */
[----:B------:R-:W-:-:S04]  /*3bf0*/  @!P1 IMAD.MOV.U32 R0, RZ, RZ, R7 ;  /* 0x000000ffff009224 */ /* 0x000fc800078e0007 */
[----:B------:R-:W-:-:S05]  /*3c00*/  VIADD R8, R0, 0xffffffff ;  /* 0xffffffff00087836 */ /* 0x000fca0000000000 */
[----:B------:R-:W-:Y:S01]  /*3c10*/  ISETP.GT.U32.AND P2, PT, R8, 0x7feffffe, PT ;  /* 0x7feffffe0800780c */ /* 0x000fe20003f44070 */
[----:B------:R-:W-:Y:S02]  /*3c20*/  IMAD.MOV.U32 R8, RZ, RZ, R2 ;  /* 0x000000ffff087224 */ /* 0x000fe400078e0002 */
[----:B------:R-:W-:-:S10]  /*3c30*/  @!P1 IMAD.MOV.U32 R8, RZ, RZ, R6 ;  /* 0x000000ffff089224 */ /* 0x000fd400078e0006 */
[----:B0-----:R-:W-:Y:S05]  /*3c40*/  @P2 BRA `(.L_x_74) ;  /* 0x0000000400042947 */ /* 0x001fea0003800000 */
[----:B------:R-:W-:Y:S01]  /*3c50*/  LOP3.LUT R6, R0, 0xfffff, RZ, 0xc0, !PT ;  /* 0x000fffff00067812 */ /* 0x000fe200078ec0ff */
[----:B------:R-:W-:Y:S01]  /*3c60*/  IMAD.MOV.U32 R10, RZ, RZ, RZ ;  /* 0x000000ffff0a7224 */ /* 0x000fe200078e00ff */
[----:B------:R-:W-:Y:S01]  /*3c70*/  UMOV UR4, 0x3ae80f1e ;  /* 0x3ae80f1e00047882 */ /* 0x000fe20000000000 */
[----:B------:R-:W-:Y:S01]  /*3c80*/  IMAD.MOV.U32 R20, RZ, RZ, -0x748574fc ;  /* 0x8b7a8b04ff147424 */ /* 0x000fe200078e00ff */
[----:B------:R-:W-:Y:S01]  /*3c90*/  LOP3.LUT R7, R6, 0x3ff00000, RZ, 0xfc, !PT ;  /* 0x3ff0000006077812 */ /* 0x000fe200078efcff */
[----:B------:R-:W-:Y:S01]  /*3ca0*/  IMAD.MOV.U32 R6, RZ, RZ, R8 ;  /* 0x000000ffff067224 */ /* 0x000fe200078e0008 */
[----:B------:R-:W-:Y:S01]  /*3cb0*/  UMOV UR5, 0x3eb1380b ;  /* 0x3eb1380b00057882 */ /* 0x000fe20000000000 */
[----:B------:R-:W-:Y:S01]  /*3cc0*/  IMAD.MOV.U32 R21, RZ, RZ, 0x3ed0ee25 ;  /* 0x3ed0ee25ff157424 */ /* 0x000fe200078e00ff */
[----:B------:R-:W-:Y:S01]  /*3cd0*/  ISETP.GE.U32.AND P1, PT, R7, 0x3ff6a09f, PT ;  /* 0x3ff6a09f0700780c */ /* 0x000fe20003f26070 */
[----:B------:R-:W-:Y:S01]  /*3ce0*/  UMOV UR6, 0x80000000 ;  /* 0x8000000000067882 */ /* 0x000fe20000000000 */
[----:B------:R-:W-:Y:S01]  /*3cf0*/  LEA.HI R23, R0, R23, RZ, 0xc ;  /* 0x0000001700177211 */ /* 0x000fe200078f60ff */
[----:B------:R-:W-:-:S10]  /*3d00*/  UMOV UR7, 0x43300000 ;  /* 0x4330000000077882 */ /* 0x000fd40000000000 */
[----:B------:R-:W-:Y:S02]  /*3d10*/  @P1 IADD3 R9, PT, PT, R7, -0x100000, RZ ;  /* 0xfff0000007091810 */ /* 0x000fe40007ffe0ff */
[----:B------:R-:W-:-:S03]  /*3d20*/  @P1 IADD3 R23, PT, PT, R23, 0x1, RZ ;  /* 0x0000000117171810 */ /* 0x000fc60007ffe0ff */
[----:B------:R-:W-:Y:S01]  /*3d30*/  @P1 IMAD.MOV.U32 R7, RZ, RZ, R9 ;  /* 0x000000ffff071224 */ /* 0x000fe200078e0009 */
[----:B------:R-:W-:Y:S01]  /*3d40*/  LOP3.LUT R22, R23, 0x80000000, RZ, 0x3c, !PT ;  /* 0x8000000017167812 */ /* 0x000fe200078e3cff */
[----:B------:R-:W-:-:S04]  /*3d50*/  IMAD.MOV.U32 R23, RZ, RZ, 0x43300000 ;  /* 0x43300000ff177424 */ /* 0x000fc800078e00ff */
[C---:B------:R-:W-:Y:S02]  /*3d60*/  DADD R8, R6.reuse, 1 ;  /* 0x3ff0000006087429 */ /* 0x040fe40000000000 */
[----:B------:R-:W-:Y:S02]  /*3d70*/  DADD R6, R6, -1 ;  /* 0xbff0000006067429 */ /* 0x000fe40000000000 */
[----:B------:R-:W-:Y:S01]  /*3d80*/  DADD R22, R22, -UR6 ;  /* 0x8000000616167e29 */ /* 0x000fe20008000000 */
[----:B------:R-:W-:Y:S01]  /*3d90*/  UMOV UR6, 0xfefa39ef ;  /* 0xfefa39ef00067882 */ /* 0x000fe20000000000 */
[----:B------:R-:W0:Y:S01]  /*3da0*/  MUFU.RCP64H R11, R9 ;  /* 0x00000009000b7308 */ /* 0x000e220000001800 */
[----:B------:R-:W-:Y:S01]  /*3db0*/  UMOV UR7, 0x3fe62e42 ;  /* 0x3fe62e4200077882 */ /* 0x000fe20000000000 */
[----:B0-----:R-:W-:-:S08]  /*3dc0*/  DFMA R12, -R8, R10, 1 ;  /* 0x3ff00000080c742b */ /* 0x001fd0000000010a */
[----:B------:R-:W-:-:S08]  /*3dd0*/  DFMA R12, R12, R12, R12 ;  /* 0x0000000c0c0c722b */ /* 0x000fd0000000000c */
[----:B------:R-:W-:-:S08]  /*3de0*/  DFMA R12, R10, R12, R10 ;  /* 0x0000000c0a0c722b */ /* 0x000fd0000000000a */
[----:B------:R-:W-:-:S08]  /*3df0*/  DMUL R10, R6, R12 ;  /* 0x0000000c060a7228 */ /* 0x000fd00000000000 */
[----:B------:R-:W-:-:S08]  /*3e00*/  DFMA R10, R6, R12, R10 ;  /* 0x0000000c060a722b */ /* 0x000fd0000000000a */
[----:B------:R-:W-:-:S08]  /*3e10*/  DMUL R14, R10, R10 ;  /* 0x0000000a0a0e7228 */ /* 0x000fd00000000000 */
[----:B------:R-:W-:Y:S01]  /*3e20*/  DFMA R8, R14, UR4, R20 ;  /* 0x000000040e087c2b */ /* 0x000fe20008000014 */
[----:B------:R-:W-:Y:S01]  /*3e30*/  UMOV UR4, 0x9f02676f ;  /* 0x9f02676f00047882 */ /* 0x000fe20000000000 */
[----:B------:R-:W-:Y:S01]  /*3e40*/  UMOV UR5, 0x3ef3b266 ;  /* 0x3ef3b26600057882 */ /* 0x000fe20000000000 */
[----:B------:R-:W-:-:S05]  /*3e50*/  DADD R20, R6, -R10 ;  /* 0x0000000006147229 */ /* 0x000fca000000080a */
[----:B------:R-:W-:Y:S01]  /*3e60*/  DFMA R8, R14, R8, UR4 ;  /* 0x000000040e087e2b */ /* 0x000fe20008000008 */
[----:B------:R-:W-:Y:S01]  /*3e70*/  UMOV UR4, 0xa9ab0956 ;  /* 0xa9ab095600047882 */ /* 0x000fe20000000000 */
[----:B------:R-:W-:Y:S01]  /*3e80*/  UMOV UR5, 0x3f1745cb ;  /* 0x3f1745cb00057882 */ /* 0x000fe20000000000 */
[----:B------:R-:W-:-:S05]  /*3e90*/  DADD R20, R20, R20 ;  /* 0x0000000014147229 */ /* 0x000fca0000000014 */
[----:B------:R-:W-:Y:S01]  /*3ea0*/  DFMA R8, R14, R8, UR4 ;  /* 0x000000040e087e2b */ /* 0x000fe20008000008 */
[----:B------:R-:W-:Y:S01]  /*3eb0*/  UMOV UR4, 0x2d1b5154 ;  /* 0x2d1b515400047882 */ /* 0x000fe20000000000 */
[----:B------:R-:W-:Y:S01]  /*3ec0*/  UMOV UR5, 0x3f3c71c7 ;  /* 0x3f3c71c700057882 */ /* 0x000fe20000000000 */
[----:B------:R-:W-:Y:S02]  /*3ed0*/  DFMA R20, R6, -R10, R20 ;  /* 0x8000000a0614722b */ /* 0x000fe40000000014 */
[----:B------:R-:W-:-:S03]  /*3ee0*/  DFMA R6, R22, UR6, R10 ;  /* 0x0000000616067c2b */ /* 0x000fc6000800000a */
[----:B------:R-:W-:Y:S01]  /*3ef0*/  DFMA R8, R14, R8, UR4 ;  /* 0x000000040e087e2b */ /* 0x000fe20008000008 */
[----:B------:R-:W-:Y:S01]  /*3f00*/  UMOV UR4, 0x923be72d ;  /* 0x923be72d00047882 */ /* 0x000fe20000000000 */
[----:B------:R-:W-:Y:S01]  /*3f10*/  UMOV UR5, 0x3f624924 ;  /* 0x3f62492400057882 */ /* 0x000fe20000000000 */
[----:B------:R-:W-:-:S05]  /*3f20*/  DMUL R20, R12, R20 ;  /* 0x000000140c147228 */ /* 0x000fca0000000000 */
[----:B------:R-:W-:Y:S01]  /*3f30*/  DFMA R8, R14, R8, UR4 ;  /* 0x000000040e087e2b */ /* 0x000fe20008000008 */
[----:B------:R-:W-:Y:S01]  /*3f40*/  UMOV UR4, 0x9999a3c4 ;  /* 0x9999a3c400047882 */ /* 0x000fe20000000000 */
[----:B------:R-:W-:-:S06]  /*3f50*/  UMOV UR5, 0x3f899999 ;  /* 0x3f89999900057882 */ /* 0x000fcc0000000000 */
[----:B------:R-:W-:Y:S01]  /*3f60*/  DFMA R8, R14, R8, UR4 ;  /* 0x000000040e087e2b */ /* 0x000fe20008000008 */
[----:B------:R-:W-:Y:S01]  /*3f70*/  UMOV UR4, 0x55555554 ;  /* 0x5555555400047882 */ /* 0x000fe20000000000 */
[----:B------:R-:W-:-:S06]  /*3f80*/  UMOV UR5, 0x3fb55555 ;  /* 0x3fb5555500057882 */ /* 0x000fcc0000000000 */
[----:B------:R-:W-:Y:S01]  /*3f90*/  DFMA R8, R14, R8, UR4 ;  /* 0x000000040e087e2b */ /* 0x000fe20008000008 */
[----:B------:R-:W-:Y:S01]  /*3fa0*/  UMOV UR4, 0xfefa39ef ;  /* 0xfefa39ef00047882 */ /* 0x000fe20000000000 */
[----:B------:R-:W-:Y:S02]  /*3fb0*/  UMOV UR5, 0x3fe62e42 ;  /* 0x3fe62e4200057882 */ /* 0x000fe40000000000 */
[----:B------:R-:W-:Y:S01]  /*3fc0*/  DFMA R32, R22, -UR4, R6 ;  /* 0x8000000416207c2b */ /* 0x000fe20008000006 */
[----:B------:R-:W-:Y:S01]  /*3fd0*/  UMOV UR4, 0x3b39803f ;  /* 0x3b39803f00047882 */ /* 0x000fe20000000000 */
[----:B------:R-:W-:Y:S02]  /*3fe0*/  UMOV UR5, 0x3c7abc9e ;  /* 0x3c7abc9e00057882 */ /* 0x000fe40000000000 */
[----:B------:R-:W-:-:S04]  /*3ff0*/  DMUL R8, R14, R8 ;  /* 0x000000080e087228 */ /* 0x000fc80000000000 */
[----:B------:R-:W-:-:S04]  /*4000*/  DADD R32, -R10, R32 ;  /* 0x000000000a207229 */ /* 0x000fc80000000120 */
[----:B------:R-:W-:-:S08]  /*4010*/  DFMA R8, R10, R8, R20 ;  /* 0x000000080a08722b */ /* 0x000fd00000000014 */
[----:B------:R-:W-:-:S08]  /*4020*/  DADD R8, R8, -R32 ;  /* 0x0000000008087229 */ /* 0x000fd00000000820 */
[----:B------:R-:W-:-:S08]  /*4030*/  DFMA R8, R22, UR4, R8 ;  /* 0x0000000416087c2b */ /* 0x000fd00008000008 */
[----:B------:R-:W-:Y:S01]  /*4040*/  DADD R6, R6, R8 ;  /* 0x0000000006067229 */ /* 0x000fe20000000008 */
[----:B------:R-:W-:Y:S10]  /*4050*/  BRA `(.L_x_75) ;  /* 0x0000000000187947 */ /* 0x000ff40003800000 */
.L_x_74:
[----:B------:R-:W-:Y:S01]  /*4060*/  IMAD.MOV.U32 R8, RZ, RZ, 0x0 ;  /* 0x00000000ff087424 */ /* 0x000fe200078e00ff */
[----:B------:R-:W-:Y:S01]  /*4070*/  LOP3.LUT P1, RZ, R7, 0x7fffffff, RZ, 0xc0, !PT ;  /* 0x7fffffff07ff7812 */ /* 0x000fe2000782c0ff */
[----:B------:R-:W-:-:S06]  /*4080*/  IMAD.MOV.U32 R9, RZ, RZ, 0x7ff00000 ;  /* 0x7ff00000ff097424 */ /* 0x000fcc00078e00ff */
[----:B------:R-:W-:-:S10]  /*4090*/  DFMA R8, R6, R8, +INF ;  /* 0x7ff000000608742b */ /* 0x000fd40000000008 */
[----:B------:R-:W-:Y:S02]  /*40a0*/  FSEL R6, R8, RZ, P1 ;  /* 0x000000ff08067208 */ /* 0x000fe40000800000 */
[----:B------:R-:W-:-:S07]  /*40b0*/  FSEL R7, R9, -QNAN , P1 ;  /* 0xfff0000009077808 */ /* 0x000fce0000800000 */
.L_x_75:
[----:B------:R-:W-:Y:S05]  /*40c0*/  BSYNC.RECONVERGENT B0 ;  /* 0x0000000000007941 */ /* 0x000fea0003800200 */
.L_x_73:
[----:B------:R-:W-:Y:S01]  /*40d0*/  UMOV UR4, 0xffda0d24 ;  /* 0xffda0d2400047882 */ /* 0x000fe20000000000 */
[----:B------:R-:W-:Y:S01]  /*40e0*/  UMOV UR5, 0x3c7777d0 ;  /* 0x3c7777d000057882 */ /* 0x000fe20000000000 */
[----:B------:R-:W-:Y:S02]  /*40f0*/  DADD R2, R2, -2.2204460492503130808e-16 ;  /* 0xbcb0000002027429 */ /* 0x000fe40000000000 */
[----:B------:R-:W-:Y:S01]  /*4100*/  DMUL R8, R6, UR4 ;  /* 0x0000000406087c28 */ /* 0x000fe20008000000 */
[----:B------:R-:W-:Y:S01]  /*4110*/  UMOV UR4, 0x652b82fe ;  /* 0x652b82fe00047882 */ /* 0x000fe20000000000 */
[----:B------:R-:W-:-:S06]  /*4120*/  UMOV UR5, 0x3ff71547 ;  /* 0x3ff7154700057882 */ /* 0x000fcc0000000000 */
[----:B------:R-:W-:-:S08]  /*4130*/  DFMA R8, R6, UR4, R8 ;  /* 0x0000000406087c2b */ /* 0x000fd00008000008 */
[----:B------:R-:W-:-:S11]  /*4140*/  DFMA R26, R8, -R2, R26 ;  /* 0x80000002081a722b */ /* 0x000fd6000000001a */
.L_x_70:
[----:B------:R-:W-:Y:S05]  /*4150*/  BSYNC.RECONVERGENT B4 ;  /* 0x0000000000047941 */ /* 0x000fea0003800200 */
.L_x_69:
[----:B------:R-:W2:Y:S01]  /*4160*/  LD.E.64 R8, desc[UR36][R28.64] ;  /* 0x000000241c087980 */ /* 0x000ea2000c101b00 */
[----:B------:R-:W-:Y:S01]  /*4170*/  BSSY.RECONVERGENT B4, `(.L_x_76) ;  /* 0x0000079000047945 */ /* 0x000fe20003800200 */
        /* <DEDUP_REMOVED lines=25> */
.L_x_79:
[----:B------:R-:W-:Y:S05]  /*4310*/  BSYNC.RECONVERGENT B5 ;  /* 0x0000000000057941 */ /* 0x000fea0003800200 */
.L_x_78:
[----:B------:R-:W-:Y:S01]  /*4320*/  ISETP.GT.AND P1, PT, R3, 0xfffff, PT ;  /* 0x000fffff0300780c */ /* 0x000fe20003f24270 */
[--C-:B------:R-:W-:Y:S01]  /*4330*/  IMAD.MOV.U32 R6, RZ, RZ, R2.reuse ;  /* 0x000000ffff067224 */ /* 0x100fe200078e0002 */
[----:B------:R-:W-:Y:S01]  /*4340*/  BSSY.RECONVERGENT B0, `(.L_x_80) ;  /* 0x0000052000007945 */ /* 0x000fe20003800200 */
[--C-:B------:R-:W-:Y:S02]  /*4350*/  IMAD.MOV.U32 R7, RZ, RZ, R3.reuse ;  /* 0x000000ffff077224 */ /* 0x100fe400078e0003 */
[----:B------:R-:W-:Y:S02]  /*4360*/  IMAD.MOV.U32 R0, RZ, RZ, R3 ;  /* 0x000000ffff007224 */ /* 0x000fe400078e0003 */
[----:B------:R-:W-:Y:S02]  /*4370*/  IMAD.MOV.U32 R10, RZ, RZ, R2 ;  /* 0x000000ffff0a7224 */ /* 0x000fe400078e0002 */
[----:B------:R-:W-:-:S04]  /*4380*/  IMAD.MOV.U32 R23, RZ, RZ, -0x3ff ;  /* 0xfffffc01ff177424 */ /* 0x000fc800078e00ff */
[----:B------:R-:W-:Y:S01]  /*4390*/  @!P1 DMUL R6, R2, 1.80143985094819840000e+16 ;  /* 0x4350000002069828 */ /* 0x000fe20000000000 */
[----:B------:R-:W-:-:S09]  /*43a0*/  @!P1 IMAD.MOV.U32 R23, RZ, RZ, -0x435 ;  /* 0xfffffbcbff179424 */ /* 0x000fd200078e00ff */
[----:B------:R-:W-:Y:S01]  /*43b0*/  @!P1 IMAD.MOV.U32 R0, RZ, RZ, R7 ;  /* 0x000000ffff009224 */ /* 0x000fe200078e0007 */
[----:B------:R-:W-:-:S04]  /*43c0*/  @!P1 MOV R10, R6 ;  /* 0x00000006000a9202 */ /* 0x000fc80000000f00 */
[----:B------:R-:W-:-:S04]  /*43d0*/  IADD3 R8, PT, PT, R0, -0x1, RZ ;  /* 0xffffffff00087810 */ /* 0x000fc80007ffe0ff */
[----:B------:R-:W-:-:S13]  /*43e0*/  ISETP.GE.U32.AND P2, PT, R8, 0x7fefffff, PT ;  /* 0x7fefffff0800780c */ /* 0x000fda0003f46070 */
[----:B------:R-:W-:Y:S01]  /*43f0*/  @P2 IMAD.MOV.U32 R8, RZ, RZ, 0x0 ;  /* 0x00000000ff082424 */ /* 0x000fe200078e00ff */
[----:B------:R-:W-:Y:S01]  /*4400*/  @P2 LOP3.LUT P3, RZ, R7, 0x7fffffff, RZ, 0xc0, !PT ;  /* 0x7fffffff07ff2812 */ /* 0x000fe2000786c0ff */
[----:B------:R-:W-:-:S06]  /*4410*/  @P2 IMAD.MOV.U32 R9, RZ, RZ, 0x7ff00000 ;  /* 0x7ff00000ff092424 */ /* 0x000fcc00078e00ff */
[----:B------:R-:W-:-:S10]  /*4420*/  @P2 DFMA R8, R6, R8, +INF ;  /* 0x7ff000000608242b */ /* 0x000fd40000000008 */
[----:B------:R-:W-:Y:S02]  /*4430*/  @P2 FSEL R8, R8, RZ, P3 ;  /* 0x000000ff08082208 */ /* 0x000fe40001800000 */
[----:B------:R-:W-:Y:S01]  /*4440*/  @P2 FSEL R9, R9, -QNAN , P3 ;  /* 0xfff0000009092808 */ /* 0x000fe20001800000 */
[----:B------:R-:W-:Y:S06]  /*4450*/  @P2 BRA `(.L_x_81) ;  /* 0x0000000400002947 */ /* 0x000fec0003800000 */
[----:B------:R-:W-:Y:S01]  /*4460*/  LOP3.LUT R6, R0, 0xfffff, RZ, 0xc0, !PT ;  /* 0x000fffff00067812 */ /* 0x000fe200078ec0ff */
[----:B------:R-:W-:Y:S01]  /*4470*/  IMAD.MOV.U32 R20, RZ, RZ, -0x748574fc ;  /* 0x8b7a8b04ff147424 */ /* 0x000fe200078e00ff */
[----:B------:R-:W-:Y:S01]  /*4480*/  UMOV UR4, 0x3ae80f1e ;  /* 0x3ae80f1e00047882 */ /* 0x000fe20000000000 */
[----:B------:R-:W-:Y:S01]  /*4490*/  IMAD.MOV.U32 R21, RZ, RZ, 0x3ed0ee25 ;  /* 0x3ed0ee25ff157424 */ /* 0x000fe200078e00ff */
[----:B------:R-:W-:Y:S01]  /*44a0*/  LOP3.LUT R7, R6, 0x3ff00000, RZ, 0xfc, !PT ;  /* 0x3ff0000006077812 */ /* 0x000fe200078efcff */
[----:B------:R-:W-:Y:S01]  /*44b0*/  IMAD.MOV.U32 R6, RZ, RZ, R10 ;  /* 0x000000ffff067224 */ /* 0x000fe200078e000a */
[----:B------:R-:W-:Y:S01]  /*44c0*/  MOV R10, RZ ;  /* 0x000000ff000a7202 */ /* 0x000fe20000000f00 */
[----:B------:R-:W-:Y:S01]  /*44d0*/  UMOV UR5, 0x3eb1380b ;  /* 0x3eb1380b00057882 */ /* 0x000fe20000000000 */
[----:B------:R-:W-:Y:S01]  /*44e0*/  ISETP.GE.U32.AND P1, PT, R7, 0x3ff6a09f, PT ;  /* 0x3ff6a09f0700780c */ /* 0x000fe20003f26070 */
[----:B------:R-:W-:Y:S01]  /*44f0*/  UMOV UR6, 0x80000000 ;  /* 0x8000000000067882 */ /* 0x000fe20000000000 */
[----:B------:R-:W-:Y:S01]  /*4500*/  LEA.HI R23, R0, R23, RZ, 0xc ;  /* 0x0000001700177211 */ /* 0x000fe200078f60ff */
[----:B------:R-:W-:-:S10]  /*4510*/  UMOV UR7, 0x43300000 ;  /* 0x4330000000077882 */ /* 0x000fd40000000000 */
[----:B------:R-:W-:Y:S02]  /*4520*/  @P1 VIADD R9, R7, 0xfff00000 ;  /* 0xfff0000007091836 */ /* 0x000fe40000000000 */
[----:B------:R-:W-:Y:S02]  /*4530*/  @P1 VIADD R23, R23, 0x1 ;  /* 0x0000000117171836 */ /* 0x000fe40000000000 */
[----:B------:R-:W-:-:S03]  /*4540*/  @P1 IMAD.MOV.U32 R7, RZ, RZ, R9 ;  /* 0x000000ffff071224 */ /* 0x000fc600078e0009 */
[----:B------:R-:W-:Y:S01]  /*4550*/  LOP3.LUT R22, R23, 0x80000000, RZ, 0x3c, !PT ;  /* 0x8000000017167812 */ /* 0x000fe200078e3cff */
[----:B------:R-:W-:Y:S02]  /*4560*/  IMAD.MOV.U32 R23, RZ, RZ, 0x43300000 ;  /* 0x43300000ff177424 */ /* 0x000fe400078e00ff */
        /* <DEDUP_REMOVED lines=46> */
[----:B------:R-:W-:-:S11]  /*4850*/  DADD R8, R6, R8 ;  /* 0x0000000006087229 */ /* 0x000fd60000000008 */
.L_x_81:
[----:B------:R-:W-:Y:S05]  /*4860*/  BSYNC.RECONVERGENT B0 ;  /* 0x0000000000007941 */ /* 0x000fea0003800200 */
.L_x_80:
[----:B------:R-:W-:Y:S01]  /*4870*/  UMOV UR4, 0xffda0d24 ;  /* 0xffda0d2400047882 */ /* 0x000fe20000000000 */
[----:B------:R-:W-:Y:S01]  /*4880*/  UMOV UR5, 0x3c7777d0 ;  /* 0x3c7777d000057882 */ /* 0x000fe20000000000 */
[----:B------:R0:W-:Y:S01]  /*4890*/  ST.E.64 desc[UR36][R28.64], R2 ;  /* 0x000000021c007985 */ /* 0x0001e2000c101b24 */
[----:B------:R-:W-:Y:S01]  /*48a0*/  DMUL R6, R8, UR4 ;  /* 0x0000000408067c28 */ /* 0x000fe20008000000 */
[----:B------:R-:W-:Y:S01]  /*48b0*/  UMOV UR4, 0x652b82fe ;  /* 0x652b82fe00047882 */ /* 0x000fe20000000000 */
[----:B------:R-:W-:Y:S01]  /*48c0*/  UMOV UR5, 0x3ff71547 ;  /* 0x3ff7154700057882 */ /* 0x000fe20000000000 */
[----:B------:R-:W-:-:S05]  /*48d0*/  DADD R10, R2, -2.2204460492503130808e-16 ;  /* 0xbcb00000020a7429 */ /* 0x000fca0000000000 */
[----:B------:R-:W-:-:S08]  /*48e0*/  DFMA R6, R8, UR4, R6 ;  /* 0x0000000408067c2b */ /* 0x000fd00008000006 */
[----:B0-----:R-:W-:-:S11]  /*48f0*/  DFMA R26, R6, -R10, R26 ;  /* 0x8000000a061a722b */ /* 0x001fd6000000001a */
.L_x_77:
[----:B------:R-:W-:Y:S05]  /*4900*/  BSYNC.RECONVERGENT B4 ;  /* 0x0000000000047941 */ /* 0x000fea0003800200 */
.L_x_76:
[----:B------:R-:W-:-:S04]  /*4910*/  IADD3 R28, P1, PT, R28, 0x10, RZ ;  /* 0x000000101c1c7810 */ /* 0x000fc80007f3e0ff */
[----:B------:R-:W-:Y:S01]  /*4920*/  IADD3.X R29, PT, PT, RZ, R29, RZ, P1, !PT ;  /* 0x0000001dff1d7210 */ /* 0x000fe20000ffe4ff */
[----:B------:R-:W-:Y:S08]  /*4930*/  @P0 BRA `(.L_x_82) ;  /* 0xfffffff000100947 */ /* 0x000ff0000383ffff */
[----:B------:R-:W-:Y:S05]  /*4940*/  BSYNC.RECONVERGENT B3 ;  /* 0x0000000000037941 */ /* 0x000fea0003800200 */
.L_x_68:
[----:B------:R-:W-:-:S07]  /*4950*/  IMAD.MOV.U32 R31, RZ, RZ, RZ ;  /* 0x000000ffff1f7224 */ /* 0x000fce00078e00ff */
.L_x_67:
[----:B------:R-:W-:Y:S05]  /*4960*/  BSYNC.RECONVERGENT B2 ;  /* 0x0000000000027941 */ /* 0x000fea0003800200 */
.L_x_66:
[----:B------:R-:W-:-:S04]  /*4970*/  LOP3.LUT R0, R18, 0x1, RZ, 0xc0, !PT ;  /* 0x0000000112007812 */ /* 0x000fc800078ec0ff */
[----:B------:R-:W-:-:S13]  /*4980*/  ISETP.NE.U32.AND P0, PT, R0, 0x1, PT ;  /* 0x000000010000780c */ /* 0x000fda0003f05070 */
[----:B------:R-:W-:Y:S05]  /*4990*/  @P0 BRA `(.L_x_65) ;  /* 0x0000000400ec0947 */ /* 0x000fea0003800000 */
[----:B-----5:R-:W-:-:S04]  /*49a0*/  LEA R24, P0, R30, R24, 0x3 ;  /* 0x000000181e187211 */ /* 0x020fc800078018ff */
[----:B------:R-:W-:-:S05]  /*49b0*/  LEA.HI.X R25, R30, R25, R31, 0x3, P0 ;  /* 0x000000191e197211 */ /* 0x000fca00000f1c1f */
[----:B------:R-:W2:Y:S02]  /*49c0*/  LD.E.64 R8, desc[UR36][R24.64] ;  /* 0x0000002418087980 */ /* 0x000ea4000c101b00 */
        /* <DEDUP_REMOVED lines=25> */
.L_x_84:
[----:B------:R-:W-:Y:S05]  /*4b60*/  BSYNC.RECONVERGENT B2 ;  /* 0x0000000000027941 */ /* 0x000fea0003800200 */
.L_x_83:
[----:B------:R-:W-:Y:S01]  /*4b70*/  ISETP.GT.AND P0, PT, R3, 0xfffff, PT ;  /* 0x000fffff0300780c */ /* 0x000fe20003f04270 */
[--C-:B------:R-:W-:Y:S01]  /*4b80*/  IMAD.MOV.U32 R6, RZ, RZ, R2.reuse ;  /* 0x000000ffff067224 */ /* 0x100fe200078e0002 */
[----:B------:R-:W-:Y:S01]  /*4b90*/  MOV R7, R3 ;  /* 0x0000000300077202 */ /* 0x000fe20000000f00 */
[----:B------:R-:W-:Y:S01]  /*4ba0*/  IMAD.MOV.U32 R0, RZ, RZ, R3 ;  /* 0x000000ffff007224 */ /* 0x000fe200078e0003 */
[----:B------:R-:W-:Y:S01]  /*4bb0*/  BSSY.RECONVERGENT B0, `(.L_x_85) ;  /* 0x0000050000007945 */ /* 0x000fe20003800200 */
[----:B------:R-:W-:Y:S02]  /*4bc0*/  IMAD.MOV.U32 R10, RZ, RZ, R2 ;  /* 0x000000ffff0a7224 */ /* 0x000fe400078e0002 */
[----:B------:R-:W-:-:S06]  /*4bd0*/  IMAD.MOV.U32 R23, RZ, RZ, -0x3ff ;  /* 0xfffffc01ff177424 */ /* 0x000fcc00078e00ff */
[----:B------:R-:W-:Y:S01]  /*4be0*/  @!P0 DMUL R6, R2, 1.80143985094819840000e+16 ;  /* 0x4350000002068828 */ /* 0x000fe20000000000 */
[----:B------:R-:W-:-:S09]  /*4bf0*/  @!P0 IMAD.MOV.U32 R23, RZ, RZ, -0x435 ;  /* 0xfffffbcbff178424 */ /* 0x000fd200078e00ff */
[----:B------:R-:W-:Y:S02]  /*4c00*/  @!P0 IMAD.MOV.U32 R0, RZ, RZ, R7 ;  /* 0x000000ffff008224 */ /* 0x000fe400078e0007 */
[----:B------:R-:W-:Y:S02]  /*4c10*/  @!P0 IMAD.MOV.U32 R10, RZ, RZ, R6 ;  /* 0x000000ffff0a8224 */ /* 0x000fe400078e0006 */
[----:B------:R-:W-:-:S05]  /*4c20*/  VIADD R8, R0, 0xffffffff ;  /* 0xffffffff00087836 */ /* 0x000fca0000000000 */
[----:B------:R-:W-:-:S13]  /*4c30*/  ISETP.GE.U32.AND P1, PT, R8, 0x7fefffff, PT ;  /* 0x7fefffff0800780c */ /* 0x000fda0003f26070 */
[----:B------:R-:W-:Y:S01]  /*4c40*/  @P1 IMAD.MOV.U32 R8, RZ, RZ, 0x0 ;  /* 0x00000000ff081424 */ /* 0x000fe200078e00ff */
[----:B------:R-:W-:Y:S02]  /*4c50*/  @P1 MOV R9, 0x7ff00000 ;  /* 0x7ff0000000091802 */ /* 0x000fe40000000f00 */
[----:B------:R-:W-:-:S04]  /*4c60*/  @P1 LOP3.LUT P2, RZ, R7, 0x7fffffff, RZ, 0xc0, !PT ;  /* 0x7fffffff07ff1812 */ /* 0x000fc8000784c0ff */
[----:B------:R-:W-:-:S10]  /*4c70*/  @P1 DFMA R8, R6, R8, +INF ;  /* 0x7ff000000608142b */ /* 0x000fd40000000008 */
[----:B------:R-:W-:Y:S02]  /*4c80*/  @P1 FSEL R8, R8, RZ, P2 ;  /* 0x000000ff08081208 */ /* 0x000fe40001000000 */
[----:B------:R-:W-:Y:S01]  /*4c90*/  @P1 FSEL R9, R9, -QNAN , P2 ;  /* 0xfff0000009091808 */ /* 0x000fe20001000000 */
[----:B------:R-:W-:Y:S06]  /*4ca0*/  @P1 BRA `(.L_x_86) ;  /* 0x0000000400001947 */ /* 0x000fec0003800000 */
[----:B------:R-:W-:Y:S01]  /*4cb0*/  LOP3.LUT R6, R0, 0xfffff, RZ, 0xc0, !PT ;  /* 0x000fffff00067812 */ /* 0x000fe200078ec0ff */
[----:B------:R-:W-:Y:S01]  /*4cc0*/  IMAD.MOV.U32 R20, RZ, RZ, -0x748574fc ;  /* 0x8b7a8b04ff147424 */ /* 0x000fe200078e00ff */
[----:B------:R-:W-:Y:S01]  /*4cd0*/  MOV R21, 0x3ed0ee25 ;  /* 0x3ed0ee2500157802 */ /* 0x000fe20000000f00 */
[----:B------:R-:W-:Y:S01]  /*4ce0*/  UMOV UR4, 0x3ae80f1e ;  /* 0x3ae80f1e00047882 */ /* 0x000fe20000000000 */
[----:B------:R-:W-:Y:S01]  /*4cf0*/  LOP3.LUT R7, R6, 0x3ff00000, RZ, 0xfc, !PT ;  /* 0x3ff0000006077812 */ /* 0x000fe200078efcff */
[----:B------:R-:W-:Y:S01]  /*4d00*/  UMOV UR5, 0x3eb1380b ;  /* 0x3eb1380b00057882 */ /* 0x000fe20000000000 */
[----:B------:R-:W-:Y:S01]  /*4d10*/  MOV R6, R10 ;  /* 0x0000000a00067202 */ /* 0x000fe20000000f00 */
[----:B------:R-:W-:Y:S01]  /*4d20*/  IMAD.MOV.U32 R10, RZ, RZ, RZ ;  /* 0x000000ffff0a7224 */ /* 0x000fe200078e00ff */
        /* <DEDUP_REMOVED lines=56> */
.L_x_86:
[----:B------:R-:W-:Y:S05]  /*50b0*/  BSYNC.RECONVERGENT B0 ;  /* 0x0000000000007941 */ /* 0x000fea0003800200 */
.L_x_85:
        /* <DEDUP_REMOVED lines=8> */
[----:B----4-:R-:W-:-:S11]  /*5140*/  DFMA R26, R6, -R10, R26 ;  /* 0x8000000a061a722b */ /* 0x010fd6000000001a */
.L_x_65:
[----:B------:R-:W-:Y:S05]  /*5150*/  BSYNC.RECONVERGENT B1 ;  /* 0x0000000000017941 */ /* 0x000fea0003800200 */
.L_x_64:
[----:B------:R-:W-:Y:S01]  /*5160*/  I2FP.F32.S32 R18, R18 ;  /* 0x0000001200127245 */ /* 0x000fe20000201400 */
[----:B0-23--:R-:W-:Y:S01]  /*5170*/  IMAD.MOV.U32 R2, RZ, RZ, 0x1 ;  /* 0x00000001ff027424 */ /* 0x00dfe200078e00ff */
[----:B------:R-:W-:Y:S01]  /*5180*/  FSETP.GEU.AND P1, PT, |R27|, 6.5827683646048100446e-37, PT ;  /* 0x036000001b00780b */ /* 0x000fe20003f2e200 */
[----:B------:R-:W-:Y:S01]  /*5190*/  BSSY.RECONVERGENT B1, `(.L_x_87) ;  /* 0x0000019000017945 */ /* 0x000fe20003800200 */
[----:B------:R-:W-:-:S13]  /*51a0*/  FSETP.GEU.AND P0, PT, |R18|, 1.175494350822287508e-38, PT ;  /* 0x008000001200780b */ /* 0x000fda0003f0e200 */
[----:B------:R-:W-:-:S04]  /*51b0*/  @!P0 FMUL R18, R18, 16777216 ;  /* 0x4b80000012128820 */ /* 0x000fc80000400000 */
[----:B------:R-:W0:Y:S02]  /*51c0*/  MUFU.LG2 R10, R18 ;  /* 0x00000012000a7308 */ /* 0x000e240000000c00 */
[----:B0-----:R-:W-:-:S06]  /*51d0*/  @!P0 FADD R10, R10, -24 ;  /* 0xc1c000000a0a8421 */ /* 0x001fcc0000000000 */
[----:B------:R-:W0:Y:S08]  /*51e0*/  F2F.F64.F32 R10, R10 ;  /* 0x0000000a000a7310 */ /* 0x000e300000201800 */
[----:B0-----:R-:W1:Y:S02]  /*51f0*/  MUFU.RCP64H R3, R11 ;  /* 0x0000000b00037308 */ /* 0x001e640000001800 */
        /* <DEDUP_REMOVED lines=14> */
[----:B------:R-:W-:-:S07]  /*52e0*/  MOV R0, 0x5300 ;  /* 0x0000530000007802 */ /* 0x000fce0000000f00 */
[----:B-----5:R-:W-:Y:S05]  /*52f0*/  CALL.REL.NOINC `($__internal_0_$__cuda_sm20_div_rn_f64_full) ;  /* 0x0000000000407944 */ /* 0x020fea0003c00000 */
[----:B------:R-:W-:Y:S02]  /*5300*/  IMAD.MOV.U32 R2, RZ, RZ, R14 ;  /* 0x000000ffff027224 */ /* 0x000fe400078e000e */
[----:B------:R-:W-:-:S07]  /*5310*/  IMAD.MOV.U32 R3, RZ, RZ, R15 ;  /* 0x000000ffff037224 */ /* 0x000fce00078e000f */
.L_x_88:
[----:B------:R-:W-:Y:S05]  /*5320*/  BSYNC.RECONVERGENT B1 ;  /* 0x0000000000017941 */ /* 0x000fea0003800200 */
.L_x_87:
[----:B------:R-:W0:Y:S01]  /*5330*/  LDC.64 R6, c[0x0][0x3e8] ;  /* 0x0000fa00ff067b82 */ /* 0x000e220000000a00 */
[----:B------:R-:W-:-:S07]  /*5340*/  MOV R18, 0x8 ;  /* 0x0000000800127802 */ /* 0x000fce0000000f00 */
[----:B------:R1:W2:Y:S01]  /*5350*/  LDC.64 R8, c[0x4][R18] ;  /* 0x0100000012087b82 */ /* 0x0002a20000000a00 */
[----:B0-----:R-:W-:-:S05]  /*5360*/  IMAD.WIDE R6, R19, 0x8, R6 ;  /* 0x0000000813067825 */ /* 0x001fca00078e0206 */
[----:B------:R1:W-:Y:S02]  /*5370*/  STG.E.64 desc[UR36][R6.64], R2 ;  /* 0x0000000206007986 */ /* 0x0003e4000c101b24 */
[----:B------:R-:W-:-:S07]  /*5380*/  LEPC R20, `(.L_x_89) ;  /* 0x000000001014794e */ /* 0x000fce0000000000 */
[----:B-12--5:R-:W-:Y:S05]  /*5390*/  CALL.ABS.NOINC R8 ;  /* 0x0000000008007343 */ /* 0x026fea0003c00000 */
.L_x_89:
[----:B------:R-:W0:Y:S01]  /*53a0*/  LDC.64 R18, c[0x4][R18] ;  /* 0x0100000012127b82 */ /* 0x000e220000000a00 */
[----:B------:R-:W-:Y:S01]  /*53b0*/  IMAD.MOV.U32 R4, RZ, RZ, R16 ;  /* 0x000000ffff047224 */ /* 0x000fe200078e0010 */
[----:B------:R-:W-:-:S07]  /*53c0*/  MOV R5, R17 ;  /* 0x0000001100057202 */ /* 0x000fce0000000f00 */
[----:B------:R-:W-:-:S07]  /*53d0*/  LEPC R20, `(.L_x_90) ;  /* 0x000000001014794e */ /* 0x000fce0000000000 */
[----:B0-----:R-:W-:Y:S05]  /*53e0*/  CALL.ABS.NOINC R18 ;  /* 0x0000000012007343 */ /* 0x001fea0003c00000 */
.L_x_90:
[----:B------:R-:W-:Y:S05]  /*53f0*/  EXIT ;  /* 0x000000000000794d */ /* 0x000fea0003800000 */
        .weak           $__internal_0_$__cuda_sm20_div_rn_f64_full
        .type           $__internal_0_$__cuda_sm20_div_rn_f64_full,@function
        .size           $__internal_0_$__cuda_sm20_div_rn_f64_full,(.L_x_97 - $__internal_0_$__cuda_sm20_div_rn_f64_full)
$__internal_0_$__cuda_sm20_div_rn_f64_full:
[----:B------:R-:W-:Y:S01]  /*5400*/  FSETP.GEU.AND P4, PT, |R7|, 1.469367938527859385e-39, PT ;  /* 0x001000000700780b */ /* 0x000fe20003f8e200 */
[----:B------:R-:W-:Y:S01]  /*5410*/  IMAD.MOV.U32 R10, RZ, RZ, R8 ;  /* 0x000000ffff0a7224 */ /* 0x000fe200078e0008 */
[C---:B------:R-:W-:Y:S01]  /*5420*/  FSETP.GEU.AND P2, PT, |R11|.reuse, 1.469367938527859385e-39, PT ;  /* 0x001000000b00780b */ /* 0x040fe20003f4e200 */
[----:B------:R-:W-:Y:S01]  /*5430*/  IMAD.MOV.U32 R49, RZ, RZ, 0x1ca00000 ;  /* 0x1ca00000ff317424 */ /* 0x000fe200078e00ff */
[----:B------:R-:W-:Y:S01]  /*5440*/  LOP3.LUT R9, R11, 0x800fffff, RZ, 0xc0, !PT ;  /* 0x800fffff0b097812 */ /* 0x000fe200078ec0ff */
[----:B------:R-:W-:Y:S01]  /*5450*/  IMAD.MOV.U32 R12, RZ, RZ, R6 ;  /* 0x000000ffff0c7224 */ /* 0x000fe200078e0006 */
[----:B------:R-:W-:Y:S01]  /*5460*/  LOP3.LUT R48, R7, 0x7ff00000, RZ, 0xc0, !PT ;  /* 0x7ff0000007307812 */ /* 0x000fe200078ec0ff */
[----:B------:R-:W-:Y:S01]  /*5470*/  BSSY.RECONVERGENT B0, `(.L_x_91) ;  /* 0x0000050000007945 */ /* 0x000fe20003800200 */
[----:B------:R-:W-:Y:S02]  /*5480*/  LOP3.LUT R9, R9, 0x3ff00000, RZ, 0xfc, !PT ;  /* 0x3ff0000009097812 */ /* 0x000fe400078efcff */
[----:B------:R-:W-:-:S02]  /*5490*/  LOP3.LUT R51, R11, 0x7ff00000, RZ, 0xc0, !PT ;  /* 0x7ff000000b337812 */ /* 0x000fc400078ec0ff */
[----:B------:R-:W-:Y:S01]  /*54a0*/  MOV R14, 0x1 ;  /* 0x00000001000e7802 */ /* 0x000fe20000000f00 */
[----:B------:R-:W-:Y:S01]  /*54b0*/  @!P4 IMAD.MOV.U32 R20, RZ, RZ, RZ ;  /* 0x000000ffff14c224 */ /* 0x000fe200078e00ff */
[----:B------:R-:W-:Y:S01]  /*54c0*/  @!P4 LOP3.LUT R13, R11, 0x7ff00000, RZ, 0xc0, !PT ;  /* 0x7ff000000b0dc812 */ /* 0x000fe200078ec0ff */
[----:B------:R-:W-:Y:S01]  /*54d0*/  @!P2 DMUL R8, R10, 8.98846567431157953865e+307 ;  /* 0x7fe000000a08a828 */ /* 0x000fe20000000000 */
[C---:B------:R-:W-:Y:S02]  /*54e0*/  ISETP.GE.U32.AND P3, PT, R48.reuse, R51, PT ;  /* 0x000000333000720c */ /* 0x040fe40003f66070 */
[----:B------:R-:W-:Y:S02]  /*54f0*/  @!P4 ISETP.GE.U32.AND P5, PT, R48, R13, PT ;  /* 0x0000000d3000c20c */ /* 0x000fe40003fa6070 */
[C---:B------:R-:W-:Y:S01]  /*5500*/  SEL R13, R49.reuse, 0x63400000, !P3 ;  /* 0x63400000310d7807 */ /* 0x040fe20005800000 */
[----:B------:R-:W0:Y:S01]  /*5510*/  MUFU.RCP64H R15, R9 ;  /* 0x00000009000f7308 */ /* 0x000e220000001800 */
[----:B------:R-:W-:-:S02]  /*5520*/  @!P4 SEL R21, R49, 0x63400000, !P5 ;  /* 0x634000003115c807 */ /* 0x000fc40006800000 */
[--C-:B------:R-:W-:Y:S02]  /*5530*/  LOP3.LUT R13, R13, 0x800fffff, R7.reuse, 0xf8, !PT ;  /* 0x800fffff0d0d7812 */ /* 0x100fe400078ef807 */
[----:B------:R-:W-:Y:S02]  /*5540*/  @!P4 LOP3.LUT R21, R21, 0x80000000, R7, 0xf8, !PT ;  /* 0x800000001515c812 */ /* 0x000fe400078ef807 */
[----:B------:R-:W-:Y:S02]  /*5550*/  @!P2 LOP3.LUT R51, R9, 0x7ff00000, RZ, 0xc0, !PT ;  /* 0x7ff000000933a812 */ /* 0x000fe400078ec0ff */
[----:B------:R-:W-:-:S06]  /*5560*/  @!P4 LOP3.LUT R21, R21, 0x100000, RZ, 0xfc, !PT ;  /* 0x001000001515c812 */ /* 0x000fcc00078efcff */
[----:B------:R-:W-:Y:S02]  /*5570*/  @!P4 DFMA R12, R12, 2, -R20 ;  /* 0x400000000c0cc82b */ /* 0x000fe40000000814 */
[----:B0-----:R-:W-:-:S08]  /*5580*/  DFMA R20, R14, -R8, 1 ;  /* 0x3ff000000e14742b */ /* 0x001fd00000000808 */
[----:B------:R-:W-:-:S08]  /*5590*/  DFMA R20, R20, R20, R20 ;  /* 0x000000141414722b */ /* 0x000fd00000000014 */
[----:B------:R-:W-:-:S08]  /*55a0*/  DFMA R14, R14, R20, R14 ;  /* 0x000000140e0e722b */ /* 0x000fd0000000000e */
[----:B------:R-:W-:-:S08]  /*55b0*/  DFMA R20, R14, -R8, 1 ;  /* 0x3ff000000e14742b */ /* 0x000fd00000000808 */
[----:B------:R-:W-:-:S08]  /*55c0*/  DFMA R14, R14, R20, R14 ;  /* 0x000000140e0e722b */ /* 0x000fd0000000000e */
[----:B------:R-:W-:-:S08]  /*55d0*/  DMUL R20, R14, R12 ;  /* 0x0000000c0e147228 */ /* 0x000fd00000000000 */
[----:B------:R-:W-:-:S08]  /*55e0*/  DFMA R22, R20, -R8, R12 ;  /* 0x800000081416722b */ /* 0x000fd0000000000c */
[----:B------:R-:W-:Y:S01]  /*55f0*/  DFMA R22, R14, R22, R20 ;  /* 0x000000160e16722b */ /* 0x000fe20000000014 */
[----:B------:R-:W-:Y:S01]  /*5600*/  IMAD.MOV.U32 R20, RZ, RZ, R48 ;  /* 0x000000ffff147224 */ /* 0x000fe200078e0030 */
[----:B------:R-:W-:-:S05]  /*5610*/  @!P4 LOP3.LUT R20, R13, 0x7ff00000, RZ, 0xc0, !PT ;  /* 0x7ff000000d14c812 */ /* 0x000fca00078ec0ff */
[----:B------:R-:W-:-:S05]  /*5620*/  VIADD R14, R20, 0xffffffff ;  /* 0xffffffff140e7836 */ /* 0x000fca0000000000 */
[----:B------:R-:W-:Y:S01]  /*5630*/  ISETP.GT.U32.AND P2, PT, R14, 0x7feffffe, PT ;  /* 0x7feffffe0e00780c */ /* 0x000fe20003f44070 */
[----:B------:R-:W-:-:S05]  /*5640*/  VIADD R14, R51, 0xffffffff ;  /* 0xffffffff330e7836 */ /* 0x000fca0000000000 */
[----:B------:R-:W-:-:S13]  /*5650*/  ISETP.GT.U32.OR P2, PT, R14, 0x7feffffe, P2 ;  /* 0x7feffffe0e00780c */ /* 0x000fda0001744470 */
[----:B------:R-:W-:Y:S05]  /*5660*/  @P2 BRA `(.L_x_92) ;  /* 0x00000000006c2947 */ /* 0x000fea0003800000 */
[----:B------:R-:W-:Y:S01]  /*5670*/  LOP3.LUT R7, R11, 0x7ff00000, RZ, 0xc0, !PT ;  /* 0x7ff000000b077812 */ /* 0x000fe200078ec0ff */
[----:B------:R-:W-:-:S03]  /*5680*/  IMAD.MOV.U32 R6, RZ, RZ, RZ ;  /* 0x000000ffff067224 */ /* 0x000fc600078e00ff */
[CC--:B------:R-:W-:Y:S02]  /*5690*/  ISETP.GE.U32.AND P2, PT, R48.reuse, R7.reuse, PT ;  /* 0x000000073000720c */ /* 0x0c0fe40003f46070 */
[----:B------:R-:W-:Y:S02]  /*56a0*/  VIADDMNMX R48, R48, -R7, 0xb9600000, !PT ;  /* 0xb960000030307446 */ /* 0x000fe40007800907 */
[----:B------:R-:W-:Y:S02]  /*56b0*/  SEL R49, R49, 0x63400000, !P2 ;  /* 0x6340000031317807 */ /* 0x000fe40005000000 */
[----:B------:R-:W-:-:S05]  /*56c0*/  VIMNMX R48, PT, PT, R48, 0x46a00000, PT ;  /* 0x46a0000030307848 */ /* 0x000fca0003fe0100 */
[----:B------:R-:W-:-:S05]  /*56d0*/  IMAD.IADD R48, R48, 0x1, -R49 ;  /* 0x0000000130307824 */ /* 0x000fca00078e0a31 */
[----:B------:R-:W-:-:S06]  /*56e0*/  IADD3 R7, PT, PT, R48, 0x7fe00000, RZ ;  /* 0x7fe0000030077810 */ /* 0x000fcc0007ffe0ff */
[----:B------:R-:W-:-:S10]  /*56f0*/  DMUL R14, R22, R6 ;  /* 0x00000006160e7228 */ /* 0x000fd40000000000 */
[----:B------:R-:W-:-:S13]  /*5700*/  FSETP.GTU.AND P2, PT, |R15|, 1.469367938527859385e-39, PT ;  /* 0x001000000f00780b */ /* 0x000fda0003f4c200 */
[----:B------:R-:W-:Y:S05]  /*5710*/  @P2 BRA `(.L_x_93) ;  /* 0x0000000000942947 */ /* 0x000fea0003800000 */
[----:B------:R-:W-:Y:S01]  /*5720*/  DFMA R8, R22, -R8, R12 ;  /* 0x800000081608722b */ /* 0x000fe2000000000c */
[----:B------:R-:W-:-:S09]  /*5730*/  IMAD.MOV.U32 R6, RZ, RZ, RZ ;  /* 0x000000ffff067224 */ /* 0x000fd200078e00ff */
[C---:B------:R-:W-:Y:S02]  /*5740*/  FSETP.NEU.AND P2, PT, R9.reuse, RZ, PT ;  /* 0x000000ff0900720b */ /* 0x040fe40003f4d000 */
[----:B------:R-:W-:-:S04]  /*5750*/  LOP3.LUT R11, R9, 0x80000000, R11, 0x48, !PT ;  /* 0x80000000090b7812 */ /* 0x000fc800078e480b */
[----:B------:R-:W-:-:S07]  /*5760*/  LOP3.LUT R7, R11, R7, RZ, 0xfc, !PT ;  /* 0x000000070b077212 */ /* 0x000fce00078efcff */
[----:B------:R-:W-:Y:S05]  /*5770*/  @!P2 BRA `(.L_x_93) ;  /* 0x00000000007ca947 */ /* 0x000fea0003800000 */
[----:B------:R-:W-:Y:S01]  /*5780*/  IMAD.MOV R9, RZ, RZ, -R48 ;  /* 0x000000ffff097224 */ /* 0x000fe200078e0a30 */
[----:B------:R-:W-:Y:S01]  /*5790*/  DMUL.RP R6, R22, R6 ;  /* 0x0000000616067228 */ /* 0x000fe20000008000 */
[----:B------:R-:W-:-:S06]  /*57a0*/  IMAD.MOV.U32 R8, RZ, RZ, RZ ;  /* 0x000000ffff087224 */ /* 0x000fcc00078e00ff */
[----:B------:R-:W-:-:S03]  /*57b0*/  DFMA R8, R14, -R8, R22 ;  /* 0x800000080e08722b */ /* 0x000fc60000000016 */
[----:B------:R-:W-:-:S03]  /*57c0*/  LOP3.LUT R11, R7, R11, RZ, 0x3c, !PT ;  /* 0x0000000b070b7212 */ /* 0x000fc600078e3cff */
[----:B------:R-:W-:-:S04]  /*57d0*/  IADD3 R8, PT, PT, -R48, -0x43300000, RZ ;  /* 0xbcd0000030087810 */ /* 0x000fc80007ffe1ff */
[----:B------:R-:W-:-:S04]  /*57e0*/  FSETP.NEU.AND P2, PT, |R9|, R8, PT ;  /* 0x000000080900720b */ /* 0x000fc80003f4d200 */
[----:B------:R-:W-:Y:S02]  /*57f0*/  FSEL R14, R6, R14, !P2 ;  /* 0x0000000e060e7208 */ /* 0x000fe40005000000 */
[----:B------:R-:W-:Y:S01]  /*5800*/  FSEL R15, R11, R15, !P2 ;  /* 0x0000000f0b0f7208 */ /* 0x000fe20005000000 */
[----:B------:R-:W-:Y:S06]  /*5810*/  BRA `(.L_x_93) ;  /* 0x0000000000547947 */ /* 0x000fec0003800000 */
.L_x_92:
[----:B------:R-:W-:-:S14]  /*5820*/  DSETP.NAN.AND P2, PT, R6, R6, PT ;  /* 0x000000060600722a */ /* 0x000fdc0003f48000 */
[----:B------:R-:W-:Y:S05]  /*5830*/  @P2 BRA `(.L_x_94) ;  /* 0x0000000000442947 */ /* 0x000fea0003800000 */
[----:B------:R-:W-:-:S14]  /*5840*/  DSETP.NAN.AND P2, PT, R10, R10, PT ;  /* 0x0000000a0a00722a */ /* 0x000fdc0003f48000 */
[----:B------:R-:W-:Y:S05]  /*5850*/  @P2 BRA `(.L_x_95) ;  /* 0x0000000000302947 */ /* 0x000fea0003800000 */
[----:B------:R-:W-:Y:S01]  /*5860*/  ISETP.NE.AND P2, PT, R20, R51, PT ;  /* 0x000000331400720c */ /* 0x000fe20003f45270 */
[----:B------:R-:W-:Y:S01]  /*5870*/  IMAD.MOV.U32 R15, RZ, RZ, -0x80000 ;  /* 0xfff80000ff0f7424 */ /* 0x000fe200078e00ff */
[----:B------:R-:W-:-:S11]  /*5880*/  MOV R14, 0x0 ;  /* 0x00000000000e7802 */ /* 0x000fd60000000f00 */
[----:B------:R-:W-:Y:S05]  /*5890*/  @!P2 BRA `(.L_x_93) ;  /* 0x000000000034a947 */ /* 0x000fea0003800000 */
[----:B------:R-:W-:Y:S02]  /*58a0*/  ISETP.NE.AND P2, PT, R20, 0x7ff00000, PT ;  /* 0x7ff000001400780c */ /* 0x000fe40003f45270 */
[----:B------:R-:W-:Y:S02]  /*58b0*/  LOP3.LUT R15, R7, 0x80000000, R11, 0x48, !PT ;  /* 0x80000000070f7812 */ /* 0x000fe400078e480b */
[----:B------:R-:W-:-:S13]  /*58c0*/  ISETP.EQ.OR P2, PT, R51, RZ, !P2 ;  /* 0x000000ff3300720c */ /* 0x000fda0005742670 */
[----:B------:R-:W-:Y:S01]  /*58d0*/  @P2 LOP3.LUT R6, R15, 0x7ff00000, RZ, 0xfc, !PT ;  /* 0x7ff000000f062812 */ /* 0x000fe200078efcff */
[----:B------:R-:W-:Y:S02]  /*58e0*/  @!P2 IMAD.MOV.U32 R14, RZ, RZ, RZ ;  /* 0x000000ffff0ea224 */ /* 0x000fe400078e00ff */
[----:B------:R-:W-:Y:S02]  /*58f0*/  @P2 IMAD.MOV.U32 R14, RZ, RZ, RZ ;  /* 0x000000ffff0e2224 */ /* 0x000fe400078e00ff */
[----:B------:R-:W-:Y:S01]  /*5900*/  @P2 IMAD.MOV.U32 R15, RZ, RZ, R6 ;  /* 0x000000ffff0f2224 */ /* 0x000fe200078e0006 */
[----:B------:R-:W-:Y:S06]  /*5910*/  BRA `(.L_x_93) ;  /* 0x0000000000147947 */ /* 0x000fec0003800000 */
.L_x_95:
[----:B------:R-:W-:Y:S02]  /*5920*/  LOP3.LUT R15, R11, 0x80000, RZ, 0xfc, !PT ;  /* 0x000800000b0f7812 */ /* 0x000fe400078efcff */
[----:B------:R-:W-:Y:S01]  /*5930*/  MOV R14, R10 ;  /* 0x0000000a000e7202 */ /* 0x000fe20000000f00 */
[----:B------:R-:W-:Y:S06]  /*5940*/  BRA `(.L_x_93) ;  /* 0x0000000000087947 */ /* 0x000fec0003800000 */
.L_x_94:
[----:B------:R-:W-:Y:S01]  /*5950*/  LOP3.LUT R15, R7, 0x80000, RZ, 0xfc, !PT ;  /* 0x00080000070f7812 */ /* 0x000fe200078efcff */
[----:B------:R-:W-:-:S07]  /*5960*/  IMAD.MOV.U32 R14, RZ, RZ, R6 ;  /* 0x000000ffff0e7224 */ /* 0x000fce00078e0006 */
.L_x_93:
[----:B------:R-:W-:Y:S05]  /*5970*/  BSYNC.RECONVERGENT B0 ;  /* 0x0000000000007941 */ /* 0x000fea0003800200 */
.L_x_91:
[----:B------:R-:W-:Y:S02]  /*5980*/  IMAD.MOV.U32 R6, RZ, RZ, R0 ;  /* 0x000000ffff067224 */ /* 0x000fe400078e0000 */
[----:B------:R-:W-:-:S04]  /*5990*/  IMAD.MOV.U32 R7, RZ, RZ, 0x0 ;  /* 0x00000000ff077424 */ /* 0x000fc800078e00ff */
[----:B------:R-:W-:Y:S05]  /*59a0*/  RET.REL.NODEC R6 `(_Z24calculateHistEntropyCudaPKdPKiS0_S2_S2_S0_PiPdS4_S4_S4_S4_S4_S4_S3_PS4_) ;  /* 0xffffffa406947950 */ /* 0x000fea0003c3ffff */
.L_x_96:
[----:B------:R-:W-:-:S00]  /*59b0*/  BRA `(.L_x_96) ;  /* 0xfffffffc00fc7947 */ /* 0x000fc0000383ffff */
[----:B------:R-:W-:-:S00]  /*59c0*/  NOP ;  /* 0x0000000000007918 */ /* 0x000fc00000000000 */
        /* <DEDUP_REMOVED lines=11> */
.L_x_97:


//--------------------- .nv.global.init           --------------------------
	.section	.nv.global.init,"aw",@progbits
	.align	8
.nv.global.init:
	.type		EPSD,@object
	.size		EPSD,(.L_0 - EPSD)
EPSD:
        /*0000*/ 	.byte	0x00, 0x00, 0x00, 0x00, 0x00, 0x00, 0xb0, 0x3c
.L_0:


//--------------------- .nv.shared.reserved.0     --------------------------
	.section	.nv.shared.reserved.0,"aw",@nobits
	.weak		__nv_reservedSMEM_offset_0_alias
	.size		__nv_reservedSMEM_offset_0_alias, 0, 64
	.other		__nv_reservedSMEM_offset_0_alias,@"STO_CUDA_RESERVED_SHARED STV_DEFAULT"
__nv_reservedSMEM_offset_0_alias:
	.zero		0
	.zero		64


//--------------------- .nv.constant0._Z24calculateHistEntropyCudaPKdPKiS0_S2_S2_S0_PiPdS4_S4_S4_S4_S4_S4_S3_PS4_ --------------------------
	.section	.nv.constant0._Z24calculateHistEntropyCudaPKdPKiS0_S2_S2_S0_PiPdS4_S4_S4_S4_S4_S4_S3_PS4_,"a",@progbits
	.sectionflags	@""
	.align	4
.nv.constant0._Z24calculateHistEntropyCudaPKdPKiS0_S2_S2_S0_PiPdS4_S4_S4_S4_S4_S4_S3_PS4_:
	.zero		1024


//--------------------- SYMBOLS --------------------------

	.type		.nv.reservedSmem.offset0,@object
	.size		.nv.reservedSmem.offset0,0x4
	.type		malloc,@function
	.type		free,@function
